// auto-generated by cutlass_sweep.gemm — config: {"arch": "sm_90", "cluster_m": 2, "cluster_n": 1, "dtype": "bf16", "dtype_b": "bf16", "layout": "nt", "stages": 0, "tile_k": 128, "tile_m": 128, "tile_n": 80}
#include "cutlass/cutlass.h"
#include "cutlass/gemm/collective/collective_builder.hpp"
#include "cutlass/gemm/device/gemm_universal_adapter.h"
#include "cutlass/gemm/kernel/gemm_universal.hpp"
#include "cutlass/epilogue/collective/collective_builder.hpp"

using ElemA = cutlass::bfloat16_t;
using ElemB = cutlass::bfloat16_t;
using ElemCD = cutlass::bfloat16_t;
using Acc  = float;
using TileShape    = cute::Shape<cute::_128, cute::_80, cute::_128>;
using ClusterShape = cute::Shape<cute::_2, cute::_1, cute::_1>;

using CollectiveEpilogue = typename cutlass::epilogue::collective::CollectiveBuilder<
    cutlass::arch::Sm90, cutlass::arch::OpClassTensorOp,
    TileShape, ClusterShape,
    cutlass::epilogue::collective::EpilogueTileAuto,
    Acc, Acc,
    ElemCD, cutlass::layout::RowMajor, 128 / cutlass::sizeof_bits<ElemCD>::value,
    ElemCD, cutlass::layout::RowMajor, 128 / cutlass::sizeof_bits<ElemCD>::value,
    cutlass::epilogue::collective::EpilogueScheduleAuto
  >::CollectiveOp;

using CollectiveMainloop = typename cutlass::gemm::collective::CollectiveBuilder<
    cutlass::arch::Sm90, cutlass::arch::OpClassTensorOp,
    ElemA, cutlass::layout::RowMajor, 128 / cutlass::sizeof_bits<ElemA>::value,
    ElemB, cutlass::layout::ColumnMajor, 128 / cutlass::sizeof_bits<ElemB>::value,
    Acc,
    TileShape, ClusterShape,
    cutlass::gemm::collective::StageCountAutoCarveout<static_cast<int>(sizeof(typename CollectiveEpilogue::SharedStorage))>,
    cutlass::gemm::collective::KernelScheduleAuto
  >::CollectiveOp;

using GemmKernel = cutlass::gemm::kernel::GemmUniversal<
    cute::Shape<int,int,int,int>,
    CollectiveMainloop,
    CollectiveEpilogue
>;
using Gemm = cutlass::gemm::device::GemmUniversalAdapter<GemmKernel>;

// Force the device kernel symbol into the cubin without needing a host main.
auto* _anchor = &cutlass::device_kernel<GemmKernel>;


// ===== COMPILED SASS (sm_90a) =====

	.target	sm_90a

	.elftype	@"ET_EXEC"


//--------------------- .note.nv.tkinfo           --------------------------
	.section	.note.nv.tkinfo,"",@"SHT_NOTE"
	.sectionflags	@"SHF_NOTE_NV_TKINFO"
	.tkinfo
        /*0018*/ 	.word	0x00000002
        /*0030*/ 	.string	""
        /*0030*/ 	.string	"ptxas"
        /*0030*/ 	.string	"Cuda compilation tools, release 13.0, V13.0.88"
        /*0030*/ 	.string	"Build cuda_13.0.r13.0/compiler.36424714_0"
        /*0030*/ 	.string	"-arch sm_90a -m 64 "



//--------------------- .note.nv.cuinfo           --------------------------
	.section	.note.nv.cuinfo,"",@"SHT_NOTE"
	.sectionflags	@"SHF_NOTE_NV_CUINFO"
        /*0018*/ 	.short	0x0002
        /*001a*/ 	.short	0x005a
        /*001c*/ 	.short	0x0082
	.zero		2


//--------------------- .nv.info                  --------------------------
	.section	.nv.info,"",@"SHT_CUDA_INFO"
	.align	4


	//----- nvinfo : EIATTR_REGCOUNT
	.align		4
        /*0000*/ 	.byte	0x04, 0x2f
        /*0002*/ 	.short	(.L_15 - .L_14)
	.align		4
.L_14:
        /*0004*/ 	.word	index@(_ZN7cutlass13device_kernelINS_4gemm6kernel13GemmUniversalIN4cute5tupleIJiiiiEEENS1_10collective13CollectiveMmaINS1_34MainloopSm90TmaGmmaWarpSpecializedILi4ENS5_IJNS4_1CILi2EEENSA_ILi1EEESC_EEENS1_35KernelTmaWarpSpecializedCooperativeEEENS5_IJNSA_ILi128EEENSA_ILi80EEESG_EEENS_10bfloat16_tENS5_IJlSC_lEEESJ_SK_NS4_8TiledMMAINS4_8MMA_AtomIJNS4_4SM904GMMA27MMA_64x16x16_F32BF16BF16_SSILNSO_5MajorE0ELSQ_0ELNSO_7ScaleInE1ELSR_1EEEEEENS4_6LayoutISD_NS5_IJSC_NSA_ILi0EEESV_EEEEENS5_IJNS4_10UnderscoreESY_SY_EEEEENS4_13SM90_TMA_LOADENS4_14ComposedLayoutINS4_7SwizzleILi3ELi4ELi3EEENS4_18smem_ptr_flag_bitsILi16EEENSU_INS5_IJNSA_ILi8EEENSA_ILi64EEEEEENS5_IJS18_SC_EEEEEEEvNS4_8identityENS4_23SM90_TMA_LOAD_MULTICASTES1C_vS1D_EENS_8epilogue10collective6detail29Sm90TmaWarpSpecializedAdapterINS1H_15DefaultEpilogueISJ_SK_SK_NS1G_6thread17LinearCombinationISJ_Li1EffLNS1L_9ScaleType4KindE0ELNS_15FloatRoundStyleE2ESJ_EENS1_15EpilogueDefaultEEEEEvvEEEEvNT_6ParamsE)
        /*0008*/ 	.word	0x000000a8


	//----- nvinfo : EIATTR_FRAME_SIZE
	.align		4
.L_15:
        /*000c*/ 	.byte	0x04, 0x11
        /*000e*/ 	.short	(.L_17 - .L_16)
	.align		4
.L_16:
        /*0010*/ 	.word	index@(_ZN7cutlass13device_kernelINS_4gemm6kernel13GemmUniversalIN4cute5tupleIJiiiiEEENS1_10collective13CollectiveMmaINS1_34MainloopSm90TmaGmmaWarpSpecializedILi4ENS5_IJNS4_1CILi2EEENSA_ILi1EEESC_EEENS1_35KernelTmaWarpSpecializedCooperativeEEENS5_IJNSA_ILi128EEENSA_ILi80EEESG_EEENS_10bfloat16_tENS5_IJlSC_lEEESJ_SK_NS4_8TiledMMAINS4_8MMA_AtomIJNS4_4SM904GMMA27MMA_64x16x16_F32BF16BF16_SSILNSO_5MajorE0ELSQ_0ELNSO_7ScaleInE1ELSR_1EEEEEENS4_6LayoutISD_NS5_IJSC_NSA_ILi0EEESV_EEEEENS5_IJNS4_10UnderscoreESY_SY_EEEEENS4_13SM90_TMA_LOADENS4_14ComposedLayoutINS4_7SwizzleILi3ELi4ELi3EEENS4_18smem_ptr_flag_bitsILi16EEENSU_INS5_IJNSA_ILi8EEENSA_ILi64EEEEEENS5_IJS18_SC_EEEEEEEvNS4_8identityENS4_23SM90_TMA_LOAD_MULTICASTES1C_vS1D_EENS_8epilogue10collective6detail29Sm90TmaWarpSpecializedAdapterINS1H_15DefaultEpilogueISJ_SK_SK_NS1G_6thread17LinearCombinationISJ_Li1EffLNS1L_9ScaleType4KindE0ELNS_15FloatRoundStyleE2ESJ_EENS1_15EpilogueDefaultEEEEEvvEEEEvNT_6ParamsE)
        /*0014*/ 	.word	0x00000000


	//----- nvinfo : EIATTR_MIN_STACK_SIZE
	.align		4
.L_17:
        /*0018*/ 	.byte	0x04, 0x12
        /*001a*/ 	.short	(.L_19 - .L_18)
	.align		4
.L_18:
        /*001c*/ 	.word	index@(_ZN7cutlass13device_kernelINS_4gemm6kernel13GemmUniversalIN4cute5tupleIJiiiiEEENS1_10collective13CollectiveMmaINS1_34MainloopSm90TmaGmmaWarpSpecializedILi4ENS5_IJNS4_1CILi2EEENSA_ILi1EEESC_EEENS1_35KernelTmaWarpSpecializedCooperativeEEENS5_IJNSA_ILi128EEENSA_ILi80EEESG_EEENS_10bfloat16_tENS5_IJlSC_lEEESJ_SK_NS4_8TiledMMAINS4_8MMA_AtomIJNS4_4SM904GMMA27MMA_64x16x16_F32BF16BF16_SSILNSO_5MajorE0ELSQ_0ELNSO_7ScaleInE1ELSR_1EEEEEENS4_6LayoutISD_NS5_IJSC_NSA_ILi0EEESV_EEEEENS5_IJNS4_10UnderscoreESY_SY_EEEEENS4_13SM90_TMA_LOADENS4_14ComposedLayoutINS4_7SwizzleILi3ELi4ELi3EEENS4_18smem_ptr_flag_bitsILi16EEENSU_INS5_IJNSA_ILi8EEENSA_ILi64EEEEEENS5_IJS18_SC_EEEEEEEvNS4_8identityENS4_23SM90_TMA_LOAD_MULTICASTES1C_vS1D_EENS_8epilogue10collective6detail29Sm90TmaWarpSpecializedAdapterINS1H_15DefaultEpilogueISJ_SK_SK_NS1G_6thread17LinearCombinationISJ_Li1EffLNS1L_9ScaleType4KindE0ELNS_15FloatRoundStyleE2ESJ_EENS1_15EpilogueDefaultEEEEEvvEEEEvNT_6ParamsE)
        /*0020*/ 	.word	0x00000000
.L_19:


//--------------------- .nv.compat                --------------------------
	.section	.nv.compat,"",@"SHT_CUDA_COMPAT_INFO"
	.align	4
        /*0000*/ 	.byte	0x02, 0x09, 0x01, 0x00, 0x02, 0x02, 0x04, 0x00, 0x02, 0x05, 0x05, 0x00, 0x03, 0x07, 0x01, 0x01
        /*0010*/ 	.byte	0x02, 0x03, 0x01, 0x00, 0x02, 0x06, 0x01, 0x00, 0x04, 0x0b, 0x08, 0x00, 0x00, 0x00, 0x00, 0x00
        /*0020*/ 	.byte	0x00, 0x00, 0x00, 0x00


//--------------------- .nv.info._ZN7cutlass13device_kernelINS_4gemm6kernel13GemmUniversalIN4cute5tupleIJiiiiEEENS1_10collective13CollectiveMmaINS1_34MainloopSm90TmaGmmaWarpSpecializedILi4ENS5_IJNS4_1CILi2EEENSA_ILi1EEESC_EEENS1_35KernelTmaWarpSpecializedCooperativeEEENS5_IJNSA_ILi128EEENSA_ILi80EEESG_EEENS_10bfloat16_tENS5_IJlSC_lEEESJ_SK_NS4_8TiledMMAINS4_8MMA_AtomIJNS4_4SM904GMMA27MMA_64x16x16_F32BF16BF16_SSILNSO_5MajorE0ELSQ_0ELNSO_7ScaleInE1ELSR_1EEEEEENS4_6LayoutISD_NS5_IJSC_NSA_ILi0EEESV_EEEEENS5_IJNS4_10UnderscoreESY_SY_EEEEENS4_13SM90_TMA_LOADENS4_14ComposedLayoutINS4_7SwizzleILi3ELi4ELi3EEENS4_18smem_ptr_flag_bitsILi16EEENSU_INS5_IJNSA_ILi8EEENSA_ILi64EEEEEENS5_IJS18_SC_EEEEEEEvNS4_8identityENS4_23SM90_TMA_LOAD_MULTICASTES1C_vS1D_EENS_8epilogue10collective6detail29Sm90TmaWarpSpecializedAdapterINS1H_15DefaultEpilogueISJ_SK_SK_NS1G_6thread17LinearCombinationISJ_Li1EffLNS1L_9ScaleType4KindE0ELNS_15FloatRoundStyleE2ESJ_EENS1_15EpilogueDefaultEEEEEvvEEEEvNT_6ParamsE --------------------------
	.section	.nv.info._ZN7cutlass13device_kernelINS_4gemm6kernel13GemmUniversalIN4cute5tupleIJiiiiEEENS1_10collective13CollectiveMmaINS1_34MainloopSm90TmaGmmaWarpSpecializedILi4ENS5_IJNS4_1CILi2EEENSA_ILi1EEESC_EEENS1_35KernelTmaWarpSpecializedCooperativeEEENS5_IJNSA_ILi128EEENSA_ILi80EEESG_EEENS_10bfloat16_tENS5_IJlSC_lEEESJ_SK_NS4_8TiledMMAINS4_8MMA_AtomIJNS4_4SM904GMMA27MMA_64x16x16_F32BF16BF16_SSILNSO_5MajorE0ELSQ_0ELNSO_7ScaleInE1ELSR_1EEEEEENS4_6LayoutISD_NS5_IJSC_NSA_ILi0EEESV_EEEEENS5_IJNS4_10UnderscoreESY_SY_EEEEENS4_13SM90_TMA_LOADENS4_14ComposedLayoutINS4_7SwizzleILi3ELi4ELi3EEENS4_18smem_ptr_flag_bitsILi16EEENSU_INS5_IJNSA_ILi8EEENSA_ILi64EEEEEENS5_IJS18_SC_EEEEEEEvNS4_8identityENS4_23SM90_TMA_LOAD_MULTICASTES1C_vS1D_EENS_8epilogue10collective6detail29Sm90TmaWarpSpecializedAdapterINS1H_15DefaultEpilogueISJ_SK_SK_NS1G_6thread17LinearCombinationISJ_Li1EffLNS1L_9ScaleType4KindE0ELNS_15FloatRoundStyleE2ESJ_EENS1_15EpilogueDefaultEEEEEvvEEEEvNT_6ParamsE,"",@"SHT_CUDA_INFO"
	.sectionflags	@""
	.align	4


	//----- nvinfo : EIATTR_CUDA_API_VERSION
	.align		4
        /*0000*/ 	.byte	0x04, 0x37
        /*0002*/ 	.short	(.L_21 - .L_20)
.L_20:
        /*0004*/ 	.word	0x00000082


	//----- nvinfo : EIATTR_KPARAM_INFO
	.align		4
.L_21:
        /*0008*/ 	.byte	0x04, 0x17
        /*000a*/ 	.short	(.L_23 - .L_22)
.L_22:
        /*000c*/ 	.word	0x00000000
        /*0010*/ 	.short	0x0000
        /*0012*/ 	.short	0x0070
        /*0014*/ 	.byte	0x00, 0xf0, 0x01, 0x10


	//----- nvinfo : EIATTR_SPARSE_MMA_MASK
	.align		4
.L_23:
        /*0018*/ 	.byte	0x03, 0x50
        /*001a*/ 	.short	0x0000


	//----- nvinfo : EIATTR_MAXREG_COUNT
	.align		4
        /*001c*/ 	.byte	0x03, 0x1b
        /*001e*/ 	.short	0x00a8


	//----- nvinfo : EIATTR_NUM_BARRIERS
	.align		4
        /*0020*/ 	.byte	0x02, 0x4c
        /*0022*/ 	.byte	0x01
	.zero		1


	//----- nvinfo : EIATTR_EXTERNS
	.align		4
        /*0024*/ 	.byte	0x04, 0x0f
        /*0026*/ 	.short	(.L_25 - .L_24)


	//   ....[0]....
	.align		4
.L_24:
        /*0028*/ 	.word	index@(__assertfail)


	//----- nvinfo : EIATTR_MERCURY_ISA_VERSION
	.align		4
.L_25:
        /*002c*/ 	.byte	0x03, 0x5f
        /*002e*/ 	.short	0x0101


	//----- nvinfo : EIATTR_INT_WARP_WIDE_INSTR_OFFSETS
	.align		4
        /*0030*/ 	.byte	0x04, 0x31
        /*0032*/ 	.short	(.L_27 - .L_26)


	//   ....[0]....
.L_26:
        /*0034*/ 	.word	0x00000480


	//   ....[1]....
        /*0038*/ 	.word	0x000004b0


	//   ....[2]....
        /*003c*/ 	.word	0x00000670


	//   ....[3]....
        /*0040*/ 	.word	0x00003900


	//----- nvinfo : EIATTR_COOP_GROUP_MASK_REGIDS
	.align		4
.L_27:
        /*0044*/ 	.byte	0x04, 0x29
        /*0046*/ 	.short	(.L_29 - .L_28)


	//   ....[0]....
.L_28:
        /*0048*/ 	.word	0xffffffff


	//   ....[1]....
        /*004c*/ 	.word	0xffffffff


	//   ....[2]....
        /*0050*/ 	.word	0xffffffff


	//   ....[3]....
        /*0054*/ 	.word	0xffffffff


	//   ....[4]....
        /*0058*/ 	.word	0xffffffff


	//   ....[5]....
        /*005c*/ 	.word	0xffffffff


	//----- nvinfo : EIATTR_COOP_GROUP_INSTR_OFFSETS
	.align		4
.L_29:
        /*0060*/ 	.byte	0x04, 0x28
        /*0062*/ 	.short	(.L_31 - .L_30)


	//   ....[0]....
.L_30:
        /*0064*/ 	.word	0x00000060


	//   ....[1]....
        /*0068*/ 	.word	0x00000070


	//   ....[2]....
        /*006c*/ 	.word	0x00000130


	//   ....[3]....
        /*0070*/ 	.word	0x000002d0


	//   ....[4]....
        /*0074*/ 	.word	0x000007f0


	//   ....[5]....
        /*0078*/ 	.word	0x00001230


	//----- nvinfo : EIATTR_REG_RECONFIG
	.align		4
.L_31:
        /*007c*/ 	.byte	0x01, 0x54
	.zero		2


	//----- nvinfo : EIATTR_SYSCALL_OFFSETS
	.align		4
        /*0080*/ 	.byte	0x04, 0x46
        /*0082*/ 	.short	(.L_33 - .L_32)


	//   ....[0]....
.L_32:
        /*0084*/ 	.word	0x000013f0


	//----- nvinfo : EIATTR_MBARRIER_INSTR_OFFSETS
	.align		4
.L_33:
        /*0088*/ 	.byte	0x04, 0x39
        /*008a*/ 	.short	(.L_35 - .L_34)


	//   ....[0]....
.L_34:
        /*008c*/ 	.word	0x00000230
        /*0090*/ 	.word	0x000000ff
        /*0094*/ 	.word	0x00000000
        /*0098*/ 	.short	0x0100
        /*009a*/ 	.byte	0x08
	.zero		1


	//   ....[1]....
        /*009c*/ 	.word	0x00000240
        /*00a0*/ 	.word	0x000000ff
        /*00a4*/ 	.word	0x00000020
        /*00a8*/ 	.short	0x0100
        /*00aa*/ 	.byte	0x08
	.zero		1


	//   ....[2]....
        /*00ac*/ 	.word	0x00000250
        /*00b0*/ 	.word	0x000000ff
        /*00b4*/ 	.word	0x00000008
        /*00b8*/ 	.short	0x0100
        /*00ba*/ 	.byte	0x08
	.zero		1


	//   ....[3]....
        /*00bc*/ 	.word	0x00000260
        /*00c0*/ 	.word	0x000000ff
        /*00c4*/ 	.word	0x00000028
        /*00c8*/ 	.short	0x0100
        /*00ca*/ 	.byte	0x08
	.zero		1


	//   ....[4]....
        /*00cc*/ 	.word	0x00000270
        /*00d0*/ 	.word	0x000000ff
        /*00d4*/ 	.word	0x00000010
        /*00d8*/ 	.short	0x0100
        /*00da*/ 	.byte	0x08
	.zero		1


	//   ....[5]....
        /*00dc*/ 	.word	0x00000280
        /*00e0*/ 	.word	0x000000ff
        /*00e4*/ 	.word	0x00000030
        /*00e8*/ 	.short	0x0100
        /*00ea*/ 	.byte	0x08
	.zero		1


	//   ....[6]....
        /*00ec*/ 	.word	0x00000290
        /*00f0*/ 	.word	0x000000ff
        /*00f4*/ 	.word	0x00000018
        /*00f8*/ 	.short	0x0100
        /*00fa*/ 	.byte	0x08
	.zero		1


	//   ....[7]....
        /*00fc*/ 	.word	0x000002a0
        /*0100*/ 	.word	0x000000ff
        /*0104*/ 	.word	0x00000038
        /*0108*/ 	.short	0x0100
        /*010a*/ 	.byte	0x08
	.zero		1


	//   ....[8]....
        /*010c*/ 	.word	0x000006f0
        /*0110*/ 	.word	0x000000ff
        /*0114*/ 	.word	0x00000050
        /*0118*/ 	.short	0x0100
        /*011a*/ 	.byte	0x06
	.zero		1


	//   ....[9]....
        /*011c*/ 	.word	0x00000780
        /*0120*/ 	.word	0x000000ff
        /*0124*/ 	.word	0x00000058
        /*0128*/ 	.short	0x0100
        /*012a*/ 	.byte	0x06
	.zero		1


	//   ....[10]....
        /*012c*/ 	.word	0x000014b0
        /*0130*/ 	.word	0x00000003
        /*0134*/ 	.word	0x00000000
        /*0138*/ 	.short	0x010a
        /*013a*/ 	.byte	0x3f
	.zero		1


	//   ....[11]....
        /*013c*/ 	.word	0x000014f0
        /*0140*/ 	.word	0x00000003
        /*0144*/ 	.word	0x00000000
        /*0148*/ 	.short	0x010a
        /*014a*/ 	.byte	0x3f
	.zero		1


	//   ....[12]....
        /*014c*/ 	.word	0x00002740
        /*0150*/ 	.word	0x00000005
        /*0154*/ 	.word	0x00000000
        /*0158*/ 	.short	0x010a
        /*015a*/ 	.byte	0x3f
	.zero		1


	//   ....[13]....
        /*015c*/ 	.word	0x00002780
        /*0160*/ 	.word	0x00000005
        /*0164*/ 	.word	0x00000000
        /*0168*/ 	.short	0x010a
        /*016a*/ 	.byte	0x3f
	.zero		1


	//   ....[14]....
        /*016c*/ 	.word	0x000037a0
        /*0170*/ 	.word	0x00000005
        /*0174*/ 	.word	0x00000000
        /*0178*/ 	.short	0x0101
        /*017a*/ 	.byte	0x3f
	.zero		1


	//   ....[15]....
        /*017c*/ 	.word	0x00003980
        /*0180*/ 	.word	0x00000003
        /*0184*/ 	.word	0x00000000
        /*0188*/ 	.short	0x0101
        /*018a*/ 	.byte	0x3f
	.zero		1


	//   ....[16]....
        /*018c*/ 	.word	0x00007790
        /*0190*/ 	.word	0x00000014
        /*0194*/ 	.word	0x00000020
        /*0198*/ 	.short	0x010a
        /*019a*/ 	.byte	0x3f
	.zero		1


	//   ....[17]....
        /*019c*/ 	.word	0x00007c20
        /*01a0*/ 	.word	0x00000005
        /*01a4*/ 	.word	0x00000058
        /*01a8*/ 	.short	0x0101
        /*01aa*/ 	.byte	0x3f
	.zero		1


	//   ....[18]....
        /*01ac*/ 	.word	0x00008330
        /*01b0*/ 	.word	0x00000007
        /*01b4*/ 	.word	0x00000000
        /*01b8*/ 	.short	0x010a
        /*01ba*/ 	.byte	0x3f
	.zero		1


	//   ....[19]....
        /*01bc*/ 	.word	0x000083b0
        /*01c0*/ 	.word	0x00000008
        /*01c4*/ 	.word	0x00000000
        /*01c8*/ 	.short	0x010a
        /*01ca*/ 	.byte	0x3f
	.zero		1


	//   ....[20]....
        /*01cc*/ 	.word	0x00008440
        /*01d0*/ 	.word	0x0000000b
        /*01d4*/ 	.word	0x00000000
        /*01d8*/ 	.short	0x010a
        /*01da*/ 	.byte	0x3f
	.zero		1


	//   ....[21]....
        /*01dc*/ 	.word	0x000084d0
        /*01e0*/ 	.word	0x00000003
        /*01e4*/ 	.word	0x00000000
        /*01e8*/ 	.short	0x010a
        /*01ea*/ 	.byte	0x3f
	.zero		1


	//   ....[22]....
        /*01ec*/ 	.word	0x00008530
        /*01f0*/ 	.word	0x00000003
        /*01f4*/ 	.word	0x00000000
        /*01f8*/ 	.short	0x010a
        /*01fa*/ 	.byte	0x3f
	.zero		1


	//   ....[23]....
        /*01fc*/ 	.word	0x00008580
        /*0200*/ 	.word	0x00000005
        /*0204*/ 	.word	0x00000000
        /*0208*/ 	.short	0x010a
        /*020a*/ 	.byte	0x3f
	.zero		1


	//   ....[24]....
        /*020c*/ 	.word	0x00008650
        /*0210*/ 	.word	0x00000014
        /*0214*/ 	.word	0x00000020
        /*0218*/ 	.short	0x010a
        /*021a*/ 	.byte	0x3f
	.zero		1


	//   ....[25]....
        /*021c*/ 	.word	0x00008720
        /*0220*/ 	.word	0x00000007
        /*0224*/ 	.word	0x00000000
        /*0228*/ 	.short	0x010a
        /*022a*/ 	.byte	0x3f
	.zero		1


	//   ....[26]....
        /*022c*/ 	.word	0x00008770
        /*0230*/ 	.word	0x00000008
        /*0234*/ 	.word	0x00000000
        /*0238*/ 	.short	0x010a
        /*023a*/ 	.byte	0x3f
	.zero		1


	//   ....[27]....
        /*023c*/ 	.word	0x000087c0
        /*0240*/ 	.word	0x0000000b
        /*0244*/ 	.word	0x00000000
        /*0248*/ 	.short	0x010a
        /*024a*/ 	.byte	0x3f
	.zero		1


	//----- nvinfo : EIATTR_NUM_MBARRIERS
	.align		4
.L_35:
        /*024c*/ 	.byte	0x03, 0x38
        /*024e*/ 	.short	0x000a


	//----- nvinfo : EIATTR_EXIT_INSTR_OFFSETS
	.align		4
        /*0250*/ 	.byte	0x04, 0x1c
        /*0252*/ 	.short	(.L_37 - .L_36)


	//   ....[0]....
.L_36:
        /*0254*/ 	.word	0x00000950


	//   ....[1]....
        /*0258*/ 	.word	0x00001160


	//   ....[2]....
        /*025c*/ 	.word	0x00006ec0


	//   ....[3]....
        /*0260*/ 	.word	0x00007420


	//   ....[4]....
        /*0264*/ 	.word	0x00008520


	//----- nvinfo : EIATTR_MAX_THREADS
	.align		4
.L_37:
        /*0268*/ 	.byte	0x04, 0x05
        /*026a*/ 	.short	(.L_39 - .L_38)
.L_38:
        /*026c*/ 	.word	0x00000180
        /*0270*/ 	.word	0x00000001
        /*0274*/ 	.word	0x00000001


	//----- nvinfo : EIATTR_CRS_STACK_SIZE
	.align		4
.L_39:
        /*0278*/ 	.byte	0x04, 0x1e
        /*027a*/ 	.short	(.L_41 - .L_40)
.L_40:
        /*027c*/ 	.word	0x00000000


	//----- nvinfo : EIATTR_CBANK_PARAM_SIZE
	.align		4
.L_41:
        /*0280*/ 	.byte	0x03, 0x19
        /*0282*/ 	.short	0x0470


	//----- nvinfo : EIATTR_PARAM_CBANK
	.align		4
        /*0284*/ 	.byte	0x04, 0x0a
        /*0286*/ 	.short	(.L_43 - .L_42)
	.align		4
.L_42:
        /*0288*/ 	.word	index@(.nv.constant0._ZN7cutlass13device_kernelINS_4gemm6kernel13GemmUniversalIN4cute5tupleIJiiiiEEENS1_10collective13CollectiveMmaINS1_34MainloopSm90TmaGmmaWarpSpecializedILi4ENS5_IJNS4_1CILi2EEENSA_ILi1EEESC_EEENS1_35KernelTmaWarpSpecializedCooperativeEEENS5_IJNSA_ILi128EEENSA_ILi80EEESG_EEENS_10bfloat16_tENS5_IJlSC_lEEESJ_SK_NS4_8TiledMMAINS4_8MMA_AtomIJNS4_4SM904GMMA27MMA_64x16x16_F32BF16BF16_SSILNSO_5MajorE0ELSQ_0ELNSO_7ScaleInE1ELSR_1EEEEEENS4_6LayoutISD_NS5_IJSC_NSA_ILi0EEESV_EEEEENS5_IJNS4_10UnderscoreESY_SY_EEEEENS4_13SM90_TMA_LOADENS4_14ComposedLayoutINS4_7SwizzleILi3ELi4ELi3EEENS4_18smem_ptr_flag_bitsILi16EEENSU_INS5_IJNSA_ILi8EEENSA_ILi64EEEEEENS5_IJS18_SC_EEEEEEEvNS4_8identityENS4_23SM90_TMA_LOAD_MULTICASTES1C_vS1D_EENS_8epilogue10collective6detail29Sm90TmaWarpSpecializedAdapterINS1H_15DefaultEpilogueISJ_SK_SK_NS1G_6thread17LinearCombinationISJ_Li1EffLNS1L_9ScaleType4KindE0ELNS_15FloatRoundStyleE2ESJ_EENS1_15EpilogueDefaultEEEEEvvEEEEvNT_6ParamsE)
        /*028c*/ 	.short	0x0210
        /*028e*/ 	.short	0x0470


	//----- nvinfo : EIATTR_SW_WAR
	.align		4
.L_43:
        /*0290*/ 	.byte	0x04, 0x36
        /*0292*/ 	.short	(.L_45 - .L_44)
.L_44:
        /*0294*/ 	.word	0x00000008
.L_45:


//--------------------- .nv.callgraph             --------------------------
	.section	.nv.callgraph,"",@"SHT_CUDA_CALLGRAPH"
	.align	4
	.sectionentsize	8
	.align		4
        /*0000*/ 	.word	0x00000000
	.align		4
        /*0004*/ 	.word	0xffffffff
	.align		4
        /*0008*/ 	.word	index@(_ZN7cutlass13device_kernelINS_4gemm6kernel13GemmUniversalIN4cute5tupleIJiiiiEEENS1_10collective13CollectiveMmaINS1_34MainloopSm90TmaGmmaWarpSpecializedILi4ENS5_IJNS4_1CILi2EEENSA_ILi1EEESC_EEENS1_35KernelTmaWarpSpecializedCooperativeEEENS5_IJNSA_ILi128EEENSA_ILi80EEESG_EEENS_10bfloat16_tENS5_IJlSC_lEEESJ_SK_NS4_8TiledMMAINS4_8MMA_AtomIJNS4_4SM904GMMA27MMA_64x16x16_F32BF16BF16_SSILNSO_5MajorE0ELSQ_0ELNSO_7ScaleInE1ELSR_1EEEEEENS4_6LayoutISD_NS5_IJSC_NSA_ILi0EEESV_EEEEENS5_IJNS4_10UnderscoreESY_SY_EEEEENS4_13SM90_TMA_LOADENS4_14ComposedLayoutINS4_7SwizzleILi3ELi4ELi3EEENS4_18smem_ptr_flag_bitsILi16EEENSU_INS5_IJNSA_ILi8EEENSA_ILi64EEEEEENS5_IJS18_SC_EEEEEEEvNS4_8identityENS4_23SM90_TMA_LOAD_MULTICASTES1C_vS1D_EENS_8epilogue10collective6detail29Sm90TmaWarpSpecializedAdapterINS1H_15DefaultEpilogueISJ_SK_SK_NS1G_6thread17LinearCombinationISJ_Li1EffLNS1L_9ScaleType4KindE0ELNS_15FloatRoundStyleE2ESJ_EENS1_15EpilogueDefaultEEEEEvvEEEEvNT_6ParamsE)
	.align		4
        /*000c*/ 	.word	index@(__assertfail)
	.align		4
        /*0010*/ 	.word	0x00000000
	.align		4
        /*0014*/ 	.word	0xfffffffe
	.align		4
        /*0018*/ 	.word	0x00000000
	.align		4
        /*001c*/ 	.word	0xfffffffd
	.align		4
        /*0020*/ 	.word	0x00000000
	.align		4
        /*0024*/ 	.word	0xfffffffc


//--------------------- .nv.constant4             --------------------------
	.section	.nv.constant4,"a",@progbits
	.align	8
	.align		8
.nv.constant4:
        /*0000*/ 	.dword	__assertfail
	.align		8
        /*0008*/ 	.dword	__unnamed_1
	.align		8
        /*0010*/ 	.dword	_ZN40_INTERNAL_1a9c9983_4_k_cu_99321fb1_126264cuda3std3__45__cpo5beginE
	.align		8
        /*0018*/ 	.dword	_ZN40_INTERNAL_1a9c9983_4_k_cu_99321fb1_126264cuda3std3__45__cpo3endE
	.align		8
        /*0020*/ 	.dword	_ZN40_INTERNAL_1a9c9983_4_k_cu_99321fb1_126264cuda3std3__45__cpo6cbeginE
	.align		8
        /*0028*/ 	.dword	_ZN40_INTERNAL_1a9c9983_4_k_cu_99321fb1_126264cuda3std3__45__cpo4cendE
	.align		8
        /*0030*/ 	.dword	_ZN40_INTERNAL_1a9c9983_4_k_cu_99321fb1_126264cuda3std3__442_GLOBAL__N__1a9c9983_4_k_cu_99321fb1_126266ignoreE
	.align		8
        /*0038*/ 	.dword	_ZN40_INTERNAL_1a9c9983_4_k_cu_99321fb1_126264cuda3std3__419piecewise_constructE
	.align		8
        /*0040*/ 	.dword	_ZN40_INTERNAL_1a9c9983_4_k_cu_99321fb1_126264cuda3std3__48in_placeE
	.align		8
        /*0048*/ 	.dword	_ZN40_INTERNAL_1a9c9983_4_k_cu_99321fb1_126264cuda3std6ranges3__45__cpo4swapE
	.align		8
        /*0050*/ 	.dword	_ZN40_INTERNAL_1a9c9983_4_k_cu_99321fb1_126264cuda3std6ranges3__45__cpo9iter_moveE
	.align		8
        /*0058*/ 	.dword	_ZN40_INTERNAL_1a9c9983_4_k_cu_99321fb1_126264cute7productE
	.align		8
        /*0060*/ 	.dword	_ZN40_INTERNAL_1a9c9983_4_k_cu_99321fb1_126264cute1_E
	.align		8
        /*0068*/ 	.dword	$str$22
	.align		8
        /*0070*/ 	.dword	$str$23


//--------------------- .text._ZN7cutlass13device_kernelINS_4gemm6kernel13GemmUniversalIN4cute5tupleIJiiiiEEENS1_10collective13CollectiveMmaINS1_34MainloopSm90TmaGmmaWarpSpecializedILi4ENS5_IJNS4_1CILi2EEENSA_ILi1EEESC_EEENS1_35KernelTmaWarpSpecializedCooperativeEEENS5_IJNSA_ILi128EEENSA_ILi80EEESG_EEENS_10bfloat16_tENS5_IJlSC_lEEESJ_SK_NS4_8TiledMMAINS4_8MMA_AtomIJNS4_4SM904GMMA27MMA_64x16x16_F32BF16BF16_SSILNSO_5MajorE0ELSQ_0ELNSO_7ScaleInE1ELSR_1EEEEEENS4_6LayoutISD_NS5_IJSC_NSA_ILi0EEESV_EEEEENS5_IJNS4_10UnderscoreESY_SY_EEEEENS4_13SM90_TMA_LOADENS4_14ComposedLayoutINS4_7SwizzleILi3ELi4ELi3EEENS4_18smem_ptr_flag_bitsILi16EEENSU_INS5_IJNSA_ILi8EEENSA_ILi64EEEEEENS5_IJS18_SC_EEEEEEEvNS4_8identityENS4_23SM90_TMA_LOAD_MULTICASTES1C_vS1D_EENS_8epilogue10collective6detail29Sm90TmaWarpSpecializedAdapterINS1H_15DefaultEpilogueISJ_SK_SK_NS1G_6thread17LinearCombinationISJ_Li1EffLNS1L_9ScaleType4KindE0ELNS_15FloatRoundStyleE2ESJ_EENS1_15EpilogueDefaultEEEEEvvEEEEvNT_6ParamsE --------------------------
	.section	.text._ZN7cutlass13device_kernelINS_4gemm6kernel13GemmUniversalIN4cute5tupleIJiiiiEEENS1_10collective13CollectiveMmaINS1_34MainloopSm90TmaGmmaWarpSpecializedILi4ENS5_IJNS4_1CILi2EEENSA_ILi1EEESC_EEENS1_35KernelTmaWarpSpecializedCooperativeEEENS5_IJNSA_ILi128EEENSA_ILi80EEESG_EEENS_10bfloat16_tENS5_IJlSC_lEEESJ_SK_NS4_8TiledMMAINS4_8MMA_AtomIJNS4_4SM904GMMA27MMA_64x16x16_F32BF16BF16_SSILNSO_5MajorE0ELSQ_0ELNSO_7ScaleInE1ELSR_1EEEEEENS4_6LayoutISD_NS5_IJSC_NSA_ILi0EEESV_EEEEENS5_IJNS4_10UnderscoreESY_SY_EEEEENS4_13SM90_TMA_LOADENS4_14ComposedLayoutINS4_7SwizzleILi3ELi4ELi3EEENS4_18smem_ptr_flag_bitsILi16EEENSU_INS5_IJNSA_ILi8EEENSA_ILi64EEEEEENS5_IJS18_SC_EEEEEEEvNS4_8identityENS4_23SM90_TMA_LOAD_MULTICASTES1C_vS1D_EENS_8epilogue10collective6detail29Sm90TmaWarpSpecializedAdapterINS1H_15DefaultEpilogueISJ_SK_SK_NS1G_6thread17LinearCombinationISJ_Li1EffLNS1L_9ScaleType4KindE0ELNS_15FloatRoundStyleE2ESJ_EENS1_15EpilogueDefaultEEEEEvvEEEEvNT_6ParamsE,"ax",@progbits
	.align	128
.text._ZN7cutlass13device_kernelINS_4gemm6kernel13GemmUniversalIN4cute5tupleIJiiiiEEENS1_10collective13CollectiveMmaINS1_34MainloopSm90TmaGmmaWarpSpecializedILi4ENS5_IJNS4_1CILi2EEENSA_ILi1EEESC_EEENS1_35KernelTmaWarpSpecializedCooperativeEEENS5_IJNSA_ILi128EEENSA_ILi80EEESG_EEENS_10bfloat16_tENS5_IJlSC_lEEESJ_SK_NS4_8TiledMMAINS4_8MMA_AtomIJNS4_4SM904GMMA27MMA_64x16x16_F32BF16BF16_SSILNSO_5MajorE0ELSQ_0ELNSO_7ScaleInE1ELSR_1EEEEEENS4_6LayoutISD_NS5_IJSC_NSA_ILi0EEESV_EEEEENS5_IJNS4_10UnderscoreESY_SY_EEEEENS4_13SM90_TMA_LOADENS4_14ComposedLayoutINS4_7SwizzleILi3ELi4ELi3EEENS4_18smem_ptr_flag_bitsILi16EEENSU_INS5_IJNSA_ILi8EEENSA_ILi64EEEEEENS5_IJS18_SC_EEEEEEEvNS4_8identityENS4_23SM90_TMA_LOAD_MULTICASTES1C_vS1D_EENS_8epilogue10collective6detail29Sm90TmaWarpSpecializedAdapterINS1H_15DefaultEpilogueISJ_SK_SK_NS1G_6thread17LinearCombinationISJ_Li1EffLNS1L_9ScaleType4KindE0ELNS_15FloatRoundStyleE2ESJ_EENS1_15EpilogueDefaultEEEEEvvEEEEvNT_6ParamsE:
        .type           _ZN7cutlass13device_kernelINS_4gemm6kernel13GemmUniversalIN4cute5tupleIJiiiiEEENS1_10collective13CollectiveMmaINS1_34MainloopSm90TmaGmmaWarpSpecializedILi4ENS5_IJNS4_1CILi2EEENSA_ILi1EEESC_EEENS1_35KernelTmaWarpSpecializedCooperativeEEENS5_IJNSA_ILi128EEENSA_ILi80EEESG_EEENS_10bfloat16_tENS5_IJlSC_lEEESJ_SK_NS4_8TiledMMAINS4_8MMA_AtomIJNS4_4SM904GMMA27MMA_64x16x16_F32BF16BF16_SSILNSO_5MajorE0ELSQ_0ELNSO_7ScaleInE1ELSR_1EEEEEENS4_6LayoutISD_NS5_IJSC_NSA_ILi0EEESV_EEEEENS5_IJNS4_10UnderscoreESY_SY_EEEEENS4_13SM90_TMA_LOADENS4_14ComposedLayoutINS4_7SwizzleILi3ELi4ELi3EEENS4_18smem_ptr_flag_bitsILi16EEENSU_INS5_IJNSA_ILi8EEENSA_ILi64EEEEEENS5_IJS18_SC_EEEEEEEvNS4_8identityENS4_23SM90_TMA_LOAD_MULTICASTES1C_vS1D_EENS_8epilogue10collective6detail29Sm90TmaWarpSpecializedAdapterINS1H_15DefaultEpilogueISJ_SK_SK_NS1G_6thread17LinearCombinationISJ_Li1EffLNS1L_9ScaleType4KindE0ELNS_15FloatRoundStyleE2ESJ_EENS1_15EpilogueDefaultEEEEEvvEEEEvNT_6ParamsE,@function
        .size           _ZN7cutlass13device_kernelINS_4gemm6kernel13GemmUniversalIN4cute5tupleIJiiiiEEENS1_10collective13CollectiveMmaINS1_34MainloopSm90TmaGmmaWarpSpecializedILi4ENS5_IJNS4_1CILi2EEENSA_ILi1EEESC_EEENS1_35KernelTmaWarpSpecializedCooperativeEEENS5_IJNSA_ILi128EEENSA_ILi80EEESG_EEENS_10bfloat16_tENS5_IJlSC_lEEESJ_SK_NS4_8TiledMMAINS4_8MMA_AtomIJNS4_4SM904GMMA27MMA_64x16x16_F32BF16BF16_SSILNSO_5MajorE0ELSQ_0ELNSO_7ScaleInE1ELSR_1EEEEEENS4_6LayoutISD_NS5_IJSC_NSA_ILi0EEESV_EEEEENS5_IJNS4_10UnderscoreESY_SY_EEEEENS4_13SM90_TMA_LOADENS4_14ComposedLayoutINS4_7SwizzleILi3ELi4ELi3EEENS4_18smem_ptr_flag_bitsILi16EEENSU_INS5_IJNSA_ILi8EEENSA_ILi64EEEEEENS5_IJS18_SC_EEEEEEEvNS4_8identityENS4_23SM90_TMA_LOAD_MULTICASTES1C_vS1D_EENS_8epilogue10collective6detail29Sm90TmaWarpSpecializedAdapterINS1H_15DefaultEpilogueISJ_SK_SK_NS1G_6thread17LinearCombinationISJ_Li1EffLNS1L_9ScaleType4KindE0ELNS_15FloatRoundStyleE2ESJ_EENS1_15EpilogueDefaultEEEEEvvEEEEvNT_6ParamsE,(.L_x_149 - _ZN7cutlass13device_kernelINS_4gemm6kernel13GemmUniversalIN4cute5tupleIJiiiiEEENS1_10collective13CollectiveMmaINS1_34MainloopSm90TmaGmmaWarpSpecializedILi4ENS5_IJNS4_1CILi2EEENSA_ILi1EEESC_EEENS1_35KernelTmaWarpSpecializedCooperativeEEENS5_IJNSA_ILi128EEENSA_ILi80EEESG_EEENS_10bfloat16_tENS5_IJlSC_lEEESJ_SK_NS4_8TiledMMAINS4_8MMA_AtomIJNS4_4SM904GMMA27MMA_64x16x16_F32BF16BF16_SSILNSO_5MajorE0ELSQ_0ELNSO_7ScaleInE1ELSR_1EEEEEENS4_6LayoutISD_NS5_IJSC_NSA_ILi0EEESV_EEEEENS5_IJNS4_10UnderscoreESY_SY_EEEEENS4_13SM90_TMA_LOADENS4_14ComposedLayoutINS4_7SwizzleILi3ELi4ELi3EEENS4_18smem_ptr_flag_bitsILi16EEENSU_INS5_IJNSA_ILi8EEENSA_ILi64EEEEEENS5_IJS18_SC_EEEEEEEvNS4_8identityENS4_23SM90_TMA_LOAD_MULTICASTES1C_vS1D_EENS_8epilogue10collective6detail29Sm90TmaWarpSpecializedAdapterINS1H_15DefaultEpilogueISJ_SK_SK_NS1G_6thread17LinearCombinationISJ_Li1EffLNS1L_9ScaleType4KindE0ELNS_15FloatRoundStyleE2ESJ_EENS1_15EpilogueDefaultEEEEEvvEEEEvNT_6ParamsE)
        .other          _ZN7cutlass13device_kernelINS_4gemm6kernel13GemmUniversalIN4cute5tupleIJiiiiEEENS1_10collective13CollectiveMmaINS1_34MainloopSm90TmaGmmaWarpSpecializedILi4ENS5_IJNS4_1CILi2EEENSA_ILi1EEESC_EEENS1_35KernelTmaWarpSpecializedCooperativeEEENS5_IJNSA_ILi128EEENSA_ILi80EEESG_EEENS_10bfloat16_tENS5_IJlSC_lEEESJ_SK_NS4_8TiledMMAINS4_8MMA_AtomIJNS4_4SM904GMMA27MMA_64x16x16_F32BF16BF16_SSILNSO_5MajorE0ELSQ_0ELNSO_7ScaleInE1ELSR_1EEEEEENS4_6LayoutISD_NS5_IJSC_NSA_ILi0EEESV_EEEEENS5_IJNS4_10UnderscoreESY_SY_EEEEENS4_13SM90_TMA_LOADENS4_14ComposedLayoutINS4_7SwizzleILi3ELi4ELi3EEENS4_18smem_ptr_flag_bitsILi16EEENSU_INS5_IJNSA_ILi8EEENSA_ILi64EEEEEENS5_IJS18_SC_EEEEEEEvNS4_8identityENS4_23SM90_TMA_LOAD_MULTICASTES1C_vS1D_EENS_8epilogue10collective6detail29Sm90TmaWarpSpecializedAdapterINS1H_15DefaultEpilogueISJ_SK_SK_NS1G_6thread17LinearCombinationISJ_Li1EffLNS1L_9ScaleType4KindE0ELNS_15FloatRoundStyleE2ESJ_EENS1_15EpilogueDefaultEEEEEvvEEEEvNT_6ParamsE,@"STO_CUDA_ENTRY STV_DEFAULT"
_ZN7cutlass13device_kernelINS_4gemm6kernel13GemmUniversalIN4cute5tupleIJiiiiEEENS1_10collective13CollectiveMmaINS1_34MainloopSm90TmaGmmaWarpSpecializedILi4ENS5_IJNS4_1CILi2EEENSA_ILi1EEESC_EEENS1_35KernelTmaWarpSpecializedCooperativeEEENS5_IJNSA_ILi128EEENSA_ILi80EEESG_EEENS_10bfloat16_tENS5_IJlSC_lEEESJ_SK_NS4_8TiledMMAINS4_8MMA_AtomIJNS4_4SM904GMMA27MMA_64x16x16_F32BF16BF16_SSILNSO_5MajorE0ELSQ_0ELNSO_7ScaleInE1ELSR_1EEEEEENS4_6LayoutISD_NS5_IJSC_NSA_ILi0EEESV_EEEEENS5_IJNS4_10UnderscoreESY_SY_EEEEENS4_13SM90_TMA_LOADENS4_14ComposedLayoutINS4_7SwizzleILi3ELi4ELi3EEENS4_18smem_ptr_flag_bitsILi16EEENSU_INS5_IJNSA_ILi8EEENSA_ILi64EEEEEENS5_IJS18_SC_EEEEEEEvNS4_8identityENS4_23SM90_TMA_LOAD_MULTICASTES1C_vS1D_EENS_8epilogue10collective6detail29Sm90TmaWarpSpecializedAdapterINS1H_15DefaultEpilogueISJ_SK_SK_NS1G_6thread17LinearCombinationISJ_Li1EffLNS1L_9ScaleType4KindE0ELNS_15FloatRoundStyleE2ESJ_EENS1_15EpilogueDefaultEEEEEvvEEEEvNT_6ParamsE:
[----:B------:R-:W0:Y:S01]  /*0000*/  LDC R1, c[0x0][0x28] ;  /* 0x00000a00ff017b82 */ /* 0x000e220000000800 */
[----:B------:R-:W1:Y:S01]  /*0010*/  S2R R18, SR_TID.X ;  /* 0x0000000000127919 */ /* 0x000e620000002100 */
[----:B------:R-:W-:Y:S01]  /*0020*/  ELECT P0, URZ, PT ;  /* 0x00000000003f782f */ /* 0x000fe20003800000 */
[----:B------:R-:W-:Y:S01]  /*0030*/  BSSY B0, `(.L_x_0) ;  /* 0x000000f000007945 */ /* 0x000fe20003800000 */
[--C-:B-1----:R-:W-:Y:S02]  /*0040*/  SHF.R.U32.HI R0, RZ, 0x5, R18.reuse ;  /* 0x00000005ff007819 */ /* 0x102fe40000011612 */
[----:B------:R-:W-:-:S03]  /*0050*/  SHF.R.U32.HI R3, RZ, 0x7, R18 ;  /* 0x00000007ff037819 */ /* 0x000fc60000011612 */
[----:B------:R-:W1:Y:S04]  /*0060*/  SHFL.IDX PT, R2, R0, RZ, 0x1f ;  /* 0x00001fff00027589 */ /* 0x000e6800000e0000 */
[----:B------:R2:W3:Y:S01]  /*0070*/  SHFL.IDX PT, R5, R3, RZ, 0x1f ;  /* 0x00001fff03057589 */ /* 0x0004e200000e0000 */
[----:B-1----:R-:W-:-:S13]  /*0080*/  ISETP.NE.OR P0, PT, R2, RZ, !P0 ;  /* 0x000000ff0200720c */ /* 0x002fda0004705670 */
[----:B0-23--:R-:W-:Y:S05]  /*0090*/  @P0 BRA `(.L_x_1) ;  /* 0x0000000000200947 */ /* 0x00dfea0003800000 */
[----:B------:R-:W-:Y:S02]  /*00a0*/  ULDC.64 UR4, c[0x0][0x198] ;  /* 0x0000660000047ab9 */ /* 0x000fe40000000a00 */
[----:B------:R-:W-:Y:S02]  /*00b0*/  UIADD3 UR6, UP0, UR4, 0xf0, URZ ;  /* 0x000000f004067890 */ /* 0x000fe4000ff1e03f */
[----:B------:R-:W-:Y:S02]  /*00c0*/  UIADD3 UR4, UP1, UR4, 0x1f0, URZ ;  /* 0x000001f004047890 */ /* 0x000fe4000ff3e03f */
[----:B------:R-:W-:Y:S02]  /*00d0*/  UIADD3.X UR7, URZ, UR5, URZ, UP0, !UPT ;  /* 0x000000053f077290 */ /* 0x000fe400087fe43f */
[----:B------:R-:W-:-:S07]  /*00e0*/  UIADD3.X UR5, URZ, UR5, URZ, UP1, !UPT ;  /* 0x000000053f057290 */ /* 0x000fce0008ffe43f */
[----:B------:R0:W-:Y:S02]  /*00f0*/  UTMACCTL.PF [UR6] ;  /* 0x00000000060079b9 */ /* 0x0001e40008040000 */
[----:B------:R0:W-:Y:S02]  /*0100*/  UTMACCTL.PF [UR4] ;  /* 0x00000000040079b9 */ /* 0x0001e40008040000 */
[----:B0-----:R-:W-:Y:S01]  /*0110*/  NOP ;  /* 0x0000000000007918 */ /* 0x001fe20000000000 */
.L_x_1:
[----:B------:R-:W-:Y:S05]  /*0120*/  BSYNC B0 ;  /* 0x0000000000007941 */ /* 0x000fea0003800000 */
.L_x_0:
[----:B------:R-:W0:Y:S02]  /*0130*/  SHFL.IDX PT, R3, R0, RZ, 0x1f ;  /* 0x00001fff00037589 */ /* 0x000e2400000e0000 */
[----:B0-----:R-:W-:-:S13]  /*0140*/  ISETP.NE.AND P0, PT, R3, RZ, PT ;  /* 0x000000ff0300720c */ /* 0x001fda0003f05270 */
[----:B------:R-:W-:Y:S05]  /*0150*/  @P0 BRA `(.L_x_2) ;  /* 0x0000000000580947 */ /* 0x000fea0003800000 */
[----:B------:R-:W0:Y:S01]  /*0160*/  S2UR UR8, SR_CgaCtaId ;  /* 0x00000000000879c3 */ /* 0x000e220000008800 */
[----:B------:R-:W-:Y:S01]  /*0170*/  UMOV UR4, 0x400 ;  /* 0x0000040000047882 */ /* 0x000fe20000000000 */
[----:B------:R-:W-:Y:S01]  /*0180*/  UMOV UR5, 0x1 ;  /* 0x0000000100057882 */ /* 0x000fe20000000000 */
[----:B------:R-:W-:Y:S01]  /*0190*/  UMOV UR6, 0x4 ;  /* 0x0000000400067882 */ /* 0x000fe20000000000 */
[----:B------:R-:W-:Y:S01]  /*01a0*/  ELECT P0, URZ, PT ;  /* 0x00000000003f782f */ /* 0x000fe20003800000 */
[----:B------:R-:W-:-:S04]  /*01b0*/  UIADD3 UR6, -UR6, 0x100000, URZ ;  /* 0x0010000006067890 */ /* 0x000fc8000fffe13f */
[----:B------:R-:W-:Y:S02]  /*01c0*/  USHF.L.U32 UR7, UR6, 0xb, URZ ;  /* 0x0000000b06077899 */ /* 0x000fe4000800063f */
[----:B------:R-:W-:Y:S02]  /*01d0*/  USHF.L.U32 UR6, UR6, 0x1, URZ ;  /* 0x0000000106067899 */ /* 0x000fe4000800063f */
[----:B0-----:R-:W-:Y:S02]  /*01e0*/  ULEA UR8, UR8, UR4, 0x18 ;  /* 0x0000000408087291 */ /* 0x001fe4000f8ec03f */
[----:B------:R-:W-:-:S04]  /*01f0*/  UIADD3 UR4, -UR5, 0x100000, URZ ;  /* 0x0010000005047890 */ /* 0x000fc8000fffe13f */
[----:B------:R-:W-:Y:S02]  /*0200*/  USHF.L.U32 UR5, UR4, 0xb, URZ ;  /* 0x0000000b04057899 */ /* 0x000fe4000800063f */
[----:B------:R-:W-:Y:S01]  /*0210*/  USHF.L.U32 UR4, UR4, 0x1, URZ ;  /* 0x0000000104047899 */ /* 0x000fe2000800063f */
[----:B------:R-:W0:Y:S11]  /*0220*/  FENCE.VIEW.ASYNC.S ;  /* 0x00000000000073c6 */ /* 0x000e360000000000 */
[----:B0-----:R0:W1:Y:S01]  /*0230*/  SYNCS.EXCH.64 URZ, [UR8], UR4 ;  /* 0x00000004083f75b2 */ /* 0x0010620008000100 */
[----:B------:R0:W2:Y:S01]  /*0240*/  SYNCS.EXCH.64 URZ, [UR8+0x20], UR6 ;  /* 0x00002006083f75b2 */ /* 0x0000a20008000100 */
[----:B------:R0:W3:Y:S01]  /*0250*/  SYNCS.EXCH.64 URZ, [UR8+0x8], UR4 ;  /* 0x00000804083f75b2 */ /* 0x0000e20008000100 */
[----:B------:R0:W4:Y:S01]  /*0260*/  SYNCS.EXCH.64 URZ, [UR8+0x28], UR6 ;  /* 0x00002806083f75b2 */ /* 0x0001220008000100 */
[----:B------:R0:W0:Y:S01]  /*0270*/  SYNCS.EXCH.64 URZ, [UR8+0x10], UR4 ;  /* 0x00001004083f75b2 */ /* 0x0000220008000100 */
[----:B------:R0:W0:Y:S01]  /*0280*/  SYNCS.EXCH.64 URZ, [UR8+0x30], UR6 ;  /* 0x00003006083f75b2 */ /* 0x0000220008000100 */
[----:B------:R0:W0:Y:S01]  /*0290*/  SYNCS.EXCH.64 URZ, [UR8+0x18], UR4 ;  /* 0x00001804083f75b2 */ /* 0x0000220008000100 */
[----:B------:R0:W0:Y:S01]  /*02a0*/  SYNCS.EXCH.64 URZ, [UR8+0x38], UR6 ;  /* 0x00003806083f75b2 */ /* 0x0000220008000100 */
[----:B------:R-:W-:Y:S01]  /*02b0*/  NOP ;  /* 0x0000000000007918 */ /* 0x000fe20000000000 */
.L_x_2:
[----:B------:R-:W-:Y:S01]  /*02c0*/  SHF.R.S32.HI R7, RZ, 0x1f, R18 ;  /* 0x0000001fff077819 */ /* 0x000fe20000011412 */
[----:B------:R-:W5:Y:S01]  /*02d0*/  SHFL.IDX PT, R0, R0, RZ, 0x1f ;  /* 0x00001fff00007589 */ /* 0x000f6200000e0000 */
[----:B0-----:R-:W0:Y:S01]  /*02e0*/  S2UR UR8, SR_CTAID.X ;  /* 0x00000000000879c3 */ /* 0x001e220000002500 */
[----:B------:R-:W-:Y:S02]  /*02f0*/  ELECT P0, URZ, PT ;  /* 0x00000000003f782f */ /* 0x000fe40003800000 */
[----:B------:R-:W-:Y:S01]  /*0300*/  LEA.HI R7, R7, R18, RZ, 0x7 ;  /* 0x0000001207077211 */ /* 0x000fe200078f38ff */
[----:B------:R-:W1:Y:S01]  /*0310*/  S2R R4, SR_CTAID.Y ;  /* 0x0000000000047919 */ /* 0x000e620000002600 */
[----:B------:R-:W-:Y:S01]  /*0320*/  SHF.R.S32.HI R8, RZ, 0x1f, R3 ;  /* 0x0000001fff087819 */ /* 0x000fe20000011403 */
[----:B------:R-:W-:Y:S01]  /*0330*/  ULDC UR4, c[0x0][0x150] ;  /* 0x0000540000047ab9 */ /* 0x000fe20000000800 */
[----:B------:R-:W-:Y:S01]  /*0340*/  LOP3.LUT R7, R7, 0xffffff80, RZ, 0xc0, !PT ;  /* 0xffffff8007077812 */ /* 0x000fe200078ec0ff */
[----:B------:R-:W-:Y:S01]  /*0350*/  NOP ;  /* 0x0000000000007918 */ /* 0x000fe20000000000 */
[----:B------:R-:W-:Y:S01]  /*0360*/  LEA.HI R8, R8, R3, RZ, 0x2 ;  /* 0x0000000308087211 */ /* 0x000fe200078f10ff */
[----:B------:R-:W2:Y:S01]  /*0370*/  LDC R10, c[0x0][0x144] ;  /* 0x00005100ff0a7b82 */ /* 0x000ea20000000800 */
[----:B------:R-:W-:Y:S01]  /*0380*/  NOP ;  /* 0x0000000000007918 */ /* 0x000fe20000000000 */
[----:B------:R-:W-:Y:S01]  /*0390*/  IMAD.IADD R6, R18, 0x1, -R7 ;  /* 0x0000000112067824 */ /* 0x000fe200078e0a07 */
[----:B------:R-:W-:Y:S01]  /*03a0*/  LOP3.LUT R8, R8, 0x3ffffffc, RZ, 0xc0, !PT ;  /* 0x3ffffffc08087812 */ /* 0x000fe200078ec0ff */
[----:B------:R-:W-:Y:S01]  /*03b0*/  IMAD.MOV.U32 R23, RZ, RZ, 0x1 ;  /* 0x00000001ff177424 */ /* 0x000fe200078e00ff */
[----:B------:R-:W-:-:S02]  /*03c0*/  ISETP.NE.AND P3, PT, R5, RZ, PT ;  /* 0x000000ff0500720c */ /* 0x000fc40003f65270 */
[----:B------:R-:W-:Y:S01]  /*03d0*/  SHF.R.S32.HI R7, RZ, 0x1f, R6 ;  /* 0x0000001fff077819 */ /* 0x000fe20000011406 */
[----:B------:R-:W-:Y:S01]  /*03e0*/  IMAD.IADD R8, R3, 0x1, -R8 ;  /* 0x0000000103087824 */ /* 0x000fe200078e0a08 */
[----:B------:R-:W3:Y:S02]  /*03f0*/  LDC R13, c[0x0][0x140] ;  /* 0x00005000ff0d7b82 */ /* 0x000ee40000000800 */
[----:B------:R-:W-:Y:S02]  /*0400*/  LEA.HI R7, R7, R6, RZ, 0x3 ;  /* 0x0000000607077211 */ /* 0x000fe400078f18ff */
[----:B-----5:R-:W-:Y:S02]  /*0410*/  ISETP.NE.OR P0, PT, R0, RZ, !P0 ;  /* 0x000000ff0000720c */ /* 0x020fe40004705670 */
[--C-:B------:R-:W-:Y:S02]  /*0420*/  SHF.R.S32.HI R0, RZ, 0x3, R7.reuse ;  /* 0x00000003ff007819 */ /* 0x100fe40000011407 */
[----:B------:R-:W-:-:S02]  /*0430*/  SHF.R.S32.HI R7, RZ, 0x1f, R7 ;  /* 0x0000001fff077819 */ /* 0x000fc40000011407 */
[----:B0-----:R-:W-:Y:S02]  /*0440*/  I2FP.F32.U32 R9, UR8 ;  /* 0x0000000800097c45 */ /* 0x001fe40008201000 */
[----:B------:R-:W-:-:S03]  /*0450*/  LEA.HI R7, R7, R0, RZ, 0x2 ;  /* 0x0000000007077211 */ /* 0x000fc600078f10ff */
[----:B------:R-:W-:Y:S01]  /*0460*/  FMUL R9, R9, UR4 ;  /* 0x0000000409097c20 */ /* 0x000fe20008400000 */
[----:B------:R-:W-:Y:S01]  /*0470*/  LOP3.LUT R7, R7, 0xfffffffc, RZ, 0xc0, !PT ;  /* 0xfffffffc07077812 */ /* 0x000fe200078ec0ff */
[----:B------:R-:W-:Y:S01]  /*0480*/  VOTEU.ALL UP0, P0 ;  /* 0x00000000003f7886 */ /* 0x000fe20000000000 */
[----:B-1----:R-:W-:Y:S01]  /*0490*/  I2FP.F32.U32 R3, R4 ;  /* 0x0000000400037245 */ /* 0x002fe20000201000 */
[----:B------:R-:W-:Y:S01]  /*04a0*/  ULDC UR4, c[0x0][0x154] ;  /* 0x0000550000047ab9 */ /* 0x000fe20000000800 */
[----:B------:R-:W-:Y:S01]  /*04b0*/  VOTEU.ALL UP1, P0 ;  /* 0x00000000003f7886 */ /* 0x000fe20000020000 */
[----:B------:R-:W0:Y:S01]  /*04c0*/  F2I.U32.TRUNC.NTZ R9, R9 ;  /* 0x0000000900097305 */ /* 0x000e22000020f000 */
[----:B------:R-:W-:Y:S01]  /*04d0*/  IMAD.IADD R7, R0, 0x1, -R7 ;  /* 0x0000000100077824 */ /* 0x000fe200078e0a07 */
[----:B------:R-:W1:Y:S01]  /*04e0*/  @!UP0 S2UR UR7, SR_CgaCtaId ;  /* 0x00000000000789c3 */ /* 0x000e620000008800 */
[----:B------:R-:W-:Y:S01]  /*04f0*/  FMUL R12, R3, UR4 ;  /* 0x00000004030c7c20 */ /* 0x000fe20008400000 */
[----:B------:R-:W-:Y:S01]  /*0500*/  UMOV UR4, 0x20 ;  /* 0x0000002000047882 */ /* 0x000fe20000000000 */
[----:B------:R-:W-:Y:S01]  /*0510*/  IMAD R8, R8, 0x4, R7 ;  /* 0x0000000408087824 */ /* 0x000fe200078e0207 */
[----:B------:R-:W-:Y:S01]  /*0520*/  @!UP0 UMOV UR6, 0x400 ;  /* 0x0000040000068882 */ /* 0x000fe20000000000 */
[----:B------:R-:W-:-:S04]  /*0530*/  @!UP0 UIADD3 UR4, -UR4, 0x100000, URZ ;  /* 0x0010000004048890 */ /* 0x000fc8000fffe13f */
[----:B------:R-:W-:Y:S02]  /*0540*/  @!UP0 USHF.L.U32 UR5, UR4, 0xb, URZ ;  /* 0x0000000b04058899 */ /* 0x000fe4000800063f */
[----:B------:R-:W-:Y:S01]  /*0550*/  @!UP0 USHF.L.U32 UR4, UR4, 0x1, URZ ;  /* 0x0000000104048899 */ /* 0x000fe2000800063f */
[----:B---3--:R-:W-:Y:S01]  /*0560*/  ISETP.EQ.U32.AND P2, PT, R13, 0x1, PT ;  /* 0x000000010d00780c */ /* 0x008fe20003f42070 */
[----:B------:R-:W3:Y:S01]  /*0570*/  F2I.U32.TRUNC.NTZ R12, R12 ;  /* 0x0000000c000c7305 */ /* 0x000ee2000020f000 */
[----:B------:R-:W-:Y:S01]  /*0580*/  LEA.HI R0, R8, R8, RZ, 0x1 ;  /* 0x0000000808007211 */ /* 0x000fe200078f08ff */
[----:B------:R-:W5:Y:S03]  /*0590*/  LDC R7, c[0x0][0x148] ;  /* 0x00005200ff077b82 */ /* 0x000f660000000800 */
[----:B------:R-:W-:Y:S01]  /*05a0*/  LOP3.LUT R11, R0, 0xfffffffe, RZ, 0xc0, !PT ;  /* 0xfffffffe000b7812 */ /* 0x000fe200078ec0ff */
[----:B0-----:R-:W-:Y:S01]  /*05b0*/  IMAD.MOV R15, RZ, RZ, -R9 ;  /* 0x000000ffff0f7224 */ /* 0x001fe200078e0a09 */
[----:B------:R-:W-:-:S03]  /*05c0*/  SHF.R.S32.HI R9, RZ, 0x1f, R2 ;  /* 0x0000001fff097819 */ /* 0x000fc60000011402 */
[----:B--2---:R-:W-:Y:S01]  /*05d0*/  IMAD R3, R10, R15, UR8 ;  /* 0x000000080a037e24 */ /* 0x004fe2000f8e020f */
[----:B------:R-:W-:Y:S01]  /*05e0*/  LEA.HI R9, R9, R2, RZ, 0x2 ;  /* 0x0000000209097211 */ /* 0x000fe200078f10ff */
[C---:B------:R-:W-:Y:S02]  /*05f0*/  IMAD.IADD R0, R8.reuse, 0x1, -R11 ;  /* 0x0000000108007824 */ /* 0x040fe400078e0a0b */
[----:B------:R-:W-:Y:S01]  /*0600*/  IMAD.SHL.U32 R11, R8, 0x4, RZ ;  /* 0x00000004080b7824 */ /* 0x000fe200078e00ff */
[----:B------:R-:W-:Y:S01]  /*0610*/  LOP3.LUT R9, R9, 0xfffffffc, RZ, 0xc0, !PT ;  /* 0xfffffffc09097812 */ /* 0x000fe200078ec0ff */
[----:B---3--:R-:W-:Y:S01]  /*0620*/  IMAD.MOV R21, RZ, RZ, -R12 ;  /* 0x000000ffff157224 */ /* 0x008fe200078e0a0c */
[----:B------:R-:W-:Y:S01]  /*0630*/  ISETP.NE.AND P4, PT, R0, R3, PT ;  /* 0x000000030000720c */ /* 0x000fe20003f85270 */
[----:B-1----:R-:W-:Y:S01]  /*0640*/  @!UP0 ULEA UR6, UR7, UR6, 0x18 ;  /* 0x0000000607068291 */ /* 0x002fe2000f8ec03f */
[----:B------:R-:W-:Y:S01]  /*0650*/  LOP3.LUT R22, R8, 0xc, R11, 0x78, !PT ;  /* 0x0000000c08167812 */ /* 0x000fe200078e780b */
[----:B------:R-:W-:Y:S01]  /*0660*/  IMAD.IADD R0, R2, 0x1, -R9 ;  /* 0x0000000102007824 */ /* 0x000fe200078e0a09 */
[----:B------:R-:W-:Y:S01]  /*0670*/  VOTEU.ALL UP0, P0 ;  /* 0x00000000003f7886 */ /* 0x000fe20000000000 */
[----:B------:R-:W-:Y:S01]  /*0680*/  LOP3.LUT P0, RZ, R6, 0x7, RZ, 0xc0, !PT ;  /* 0x0000000706ff7812 */ /* 0x000fe2000780c0ff */
[----:B------:R-:W-:-:S02]  /*0690*/  VIADD R6, R5, 0xffffffff ;  /* 0xffffffff05067836 */ /* 0x000fc40000000000 */
[----:B------:R-:W-:Y:S01]  /*06a0*/  ISETP.NE.AND P1, PT, R0, 0x3, PT ;  /* 0x000000030000780c */ /* 0x000fe20003f25270 */
[----:B-----5:R-:W-:Y:S01]  /*06b0*/  IMAD R9, R7, R21, R4 ;  /* 0x0000001507097224 */ /* 0x020fe200078e0204 */
[----:B------:R-:W-:Y:S02]  /*06c0*/  ISETP.LT.U32.AND P0, PT, R22, 0x2, !P0 ;  /* 0x000000021600780c */ /* 0x000fe40004701070 */
[----:B------:R-:W-:Y:S01]  /*06d0*/  ISETP.EQ.OR P1, PT, R0, RZ, !P1 ;  /* 0x000000ff0000720c */ /* 0x000fe20004f22670 */
[----:B------:R-:W0:Y:S02]  /*06e0*/  FENCE.VIEW.ASYNC.S ;  /* 0x00000000000073c6 */ /* 0x000e240000000000 */
[----:B0-----:R0:W1:Y:S01]  /*06f0*/  @!UP0 SYNCS.EXCH.64 URZ, [UR6+0x50], UR4 ;  /* 0x00005004063f85b2 */ /* 0x0010620008000100 */
[----:B------:R-:W-:Y:S02]  /*0700*/  @P4 LEA.HI R2, R22, R22, RZ, 0x1 ;  /* 0x0000001616024211 */ /* 0x000fe400078f08ff */
[----:B------:R-:W-:-:S02]  /*0710*/  ISETP.EQ.AND P1, PT, R5, RZ, P1 ;  /* 0x000000ff0500720c */ /* 0x000fc40000f22270 */
[----:B------:R-:W-:Y:S02]  /*0720*/  @P4 SHF.R.S32.HI R2, RZ, 0x1, R2 ;  /* 0x00000001ff024819 */ /* 0x000fe40000011402 */
[----:B------:R-:W-:Y:S02]  /*0730*/  ISETP.GE.U32.AND P6, PT, R6, 0x2, PT ;  /* 0x000000020600780c */ /* 0x000fe40003fc6070 */
[----:B------:R-:W-:Y:S02]  /*0740*/  @P4 ISETP.NE.AND P5, PT, R2, R9, PT ;  /* 0x000000090200420c */ /* 0x000fe40003fa5270 */
[----:B------:R-:W-:Y:S02]  /*0750*/  SEL R2, RZ, 0x1, !P0 ;  /* 0x00000001ff027807 */ /* 0x000fe40004000000 */
[----:B------:R-:W-:Y:S02]  /*0760*/  @P4 SEL R23, RZ, 0x1, P5 ;  /* 0x00000001ff174807 */ /* 0x000fe40002800000 */
[----:B------:R-:W-:Y:S01]  /*0770*/  SEL R19, RZ, 0x1, !P1 ;  /* 0x00000001ff137807 */ /* 0x000fe20004800000 */
[----:B------:R0:W2:Y:S01]  /*0780*/  @!UP1 SYNCS.EXCH.64 URZ, [UR6+0x58], UR4 ;  /* 0x00005804063f95b2 */ /* 0x0000a20008000100 */
[----:B------:R-:W-:Y:S01]  /*0790*/  LOP3.LUT R23, R23, R2, RZ, 0xc0, !PT ;  /* 0x0000000217177212 */ /* 0x000fe200078ec0ff */
[----:B------:R-:W-:Y:S01]  /*07a0*/  NOP ;  /* 0x0000000000007918 */ /* 0x000fe20000000000 */
[----:B------:R-:W-:Y:S01]  /*07b0*/  SEL R19, R19, 0x2, P6 ;  /* 0x0000000213137807 */ /* 0x000fe20003000000 */
[----:B------:R-:W-:Y:S06]  /*07c0*/  @!P2 BRA `(.L_x_3) ;  /* 0x000000000008a947 */ /* 0x000fec0003800000 */
[----:B-12-4-:R-:W-:Y:S01]  /*07d0*/  UCGABAR_ARV ;  /* 0x00000000000079c7 */ /* 0x016fe20008000000 */
[----:B------:R-:W-:Y:S05]  /*07e0*/  BRA `(.L_x_4) ;  /* 0x0000000000047947 */ /* 0x000fea0003800000 */
.L_x_3:
[----:B-12-4-:R-:W-:Y:S01]  /*07f0*/  NOP ;  /* 0x0000000000007918 */ /* 0x016fe20000000000 */
.L_x_4:
[----:B------:R-:W1:Y:S01]  /*0800*/  LDC R2, c[0x0][0x65c] ;  /* 0x00019700ff027b82 */ /* 0x000e620000000800 */
[----:B------:R-:W-:Y:S02]  /*0810*/  IMAD.U32 R8, RZ, RZ, UR8 ;  /* 0x00000008ff087e24 */ /* 0x000fe4000f8e00ff */
[----:B------:R-:W-:Y:S01]  /*0820*/  IMAD.MOV.U32 R9, RZ, RZ, RZ ;  /* 0x000000ffff097224 */ /* 0x000fe200078e00ff */
[----:B-1----:R-:W-:-:S04]  /*0830*/  ISETP.NE.AND P1, PT, R2, 0x1, PT ;  /* 0x000000010200780c */ /* 0x002fc80003f25270 */
[----:B------:R-:W-:-:S09]  /*0840*/  P2R R5, PR, RZ, 0x2 ;  /* 0x00000002ff057803 */ /* 0x000fd20000000000 */
[----:B------:R-:W1:Y:S01]  /*0850*/  @P1 LDC R17, c[0x0][0x10] ;  /* 0x00000400ff111b82 */ /* 0x000e620000000800 */
[----:B------:R-:W-:Y:S02]  /*0860*/  @P1 IMAD.MOV.U32 R5, RZ, RZ, RZ ;  /* 0x000000ffff051224 */ /* 0x000fe400078e00ff */
[----:B------:R-:W-:-:S05]  /*0870*/  @P1 IMAD.MOV.U32 R13, RZ, RZ, RZ ;  /* 0x000000ffff0d1224 */ /* 0x000fca00078e00ff */
[----:B------:R-:W2:Y:S01]  /*0880*/  @!P1 LDC R11, c[0x0][0xc] ;  /* 0x00000300ff0b9b82 */ /* 0x000ea20000000800 */
[----:B-1----:R-:W-:-:S04]  /*0890*/  @P1 IMAD.WIDE.U32 R16, R17, UR8, R4 ;  /* 0x0000000811101c25 */ /* 0x002fc8000f8e0004 */
[----:B------:R-:W-:Y:S02]  /*08a0*/  @P1 IMAD.IADD R17, R17, 0x1, R13 ;  /* 0x0000000111111824 */ /* 0x000fe400078e020d */
[----:B--2---:R-:W-:-:S04]  /*08b0*/  @!P1 IMAD.WIDE.U32 R8, R4, R11, R8 ;  /* 0x0000000b04089225 */ /* 0x004fc800078e0008 */
[----:B------:R-:W-:Y:S02]  /*08c0*/  @!P1 IMAD.MOV.U32 R16, RZ, RZ, R8 ;  /* 0x000000ffff109224 */ /* 0x000fe400078e0008 */
[----:B------:R-:W-:Y:S01]  /*08d0*/  @!P1 IMAD.MOV.U32 R17, RZ, RZ, R9 ;  /* 0x000000ffff119224 */ /* 0x000fe200078e0009 */
[----:B------:R-:W-:Y:S06]  /*08e0*/  @!P2 BRA `(.L_x_5) ;  /* 0x00000000000ca947 */ /* 0x000fec0003800000 */
[----:B------:R-:W-:Y:S01]  /*08f0*/  UCGABAR_WAIT ;  /* 0x0000000000007dc7 */ /* 0x000fe20008000000 */
[----:B------:R-:W-:Y:S01]  /*0900*/  CCTL.IVALL ;  /* 0x00000000ff00798f */ /* 0x000fe20002000000 */
[----:B------:R-:W-:Y:S05]  /*0910*/  BRA `(.L_x_6) ;  /* 0x0000000000047947 */ /* 0x000fea0003800000 */
.L_x_5:
[----:B------:R-:W-:Y:S06]  /*0920*/  BAR.SYNC.DEFER_BLOCKING 0x0 ;  /* 0x0000000000007b1d */ /* 0x000fec0000010000 */
.L_x_6:
[----:B------:R-:W-:Y:S05]  /*0930*/  @!P3 BRA `(.L_x_7) ;  /* 0x000000640064b947 */ /* 0x000fea0003800000 */
[----:B------:R-:W-:-:S13]  /*0940*/  ISETP.GT.U32.AND P0, PT, R6, 0x1, PT ;  /* 0x000000010600780c */ /* 0x000fda0003f04070 */
[----:B0-----:R-:W-:Y:S05]  /*0950*/  @P0 EXIT ;  /* 0x000000000000094d */ /* 0x001fea0003800000 */
[----:B------:R-:W-:Y:S01]  /*0960*/  ULDC.64 UR4, c[0x0][0x650] ;  /* 0x0001940000047ab9 */ /* 0x000fe20000000a00 */
[----:B------:R-:W-:Y:S01]  /*0970*/  PRMT R0, RZ, 0x7610, R0 ;  /* 0x00007610ff007816 */ /* 0x000fe20000000000 */
[----:B------:R-:W-:Y:S01]  /*0980*/  IMAD.MOV.U32 R68, RZ, RZ, -0x1 ;  /* 0xffffffffff447424 */ /* 0x000fe200078e00ff */
[----:B------:R-:W-:Y:S01]  /*0990*/  ISETP.GE.U32.AND P0, PT, R16, UR4, PT ;  /* 0x0000000410007c0c */ /* 0x000fe2000bf06070 */
[----:B------:R-:W-:Y:S02]  /*09a0*/  IMAD.MOV.U32 R69, RZ, RZ, -0x1 ;  /* 0xffffffffff457424 */ /* 0x000fe400078e00ff */
[----:B------:R-:W-:Y:S01]  /*09b0*/  IMAD.MOV.U32 R67, RZ, RZ, -0x1 ;  /* 0xffffffffff437424 */ /* 0x000fe200078e00ff */
[----:B------:R-:W-:-:S13]  /*09c0*/  ISETP.GE.U32.AND.EX P0, PT, R17, UR5, PT, P0 ;  /* 0x0000000511007c0c */ /* 0x000fda000bf06100 */
[----:B------:R-:W-:Y:S05]  /*09d0*/  @P0 BRA `(.L_x_8) ;  /* 0x0000000400280947 */ /* 0x000fea0003800000 */
[----:B------:R-:W0:Y:S01]  /*09e0*/  LDC.64 R24, c[0x0][0x628] ;  /* 0x00018a00ff187b82 */ /* 0x000e220000000a00 */
[----:B------:R-:W-:Y:S02]  /*09f0*/  IMAD.MOV.U32 R8, RZ, RZ, R16 ;  /* 0x000000ffff087224 */ /* 0x000fe400078e0010 */
[----:B------:R-:W-:-:S05]  /*0a00*/  IMAD.MOV.U32 R9, RZ, RZ, R17 ;  /* 0x000000ffff097224 */ /* 0x000fca00078e0011 */
[----:B------:R-:W1:Y:S08]  /*0a10*/  LDC R0, c[0x0][0x630] ;  /* 0x00018c00ff007b82 */ /* 0x000e700000000800 */
[----:B------:R-:W2:Y:S01]  /*0a20*/  LDC.64 R26, c[0x0][0x620] ;  /* 0x00018800ff1a7b82 */ /* 0x000ea20000000a00 */
[----:B0-----:R-:W-:-:S04]  /*0a30*/  ISETP.NE.U32.AND P0, PT, R24, RZ, PT ;  /* 0x000000ff1800720c */ /* 0x001fc80003f05070 */
[----:B------:R-:W-:-:S13]  /*0a40*/  ISETP.NE.AND.EX P0, PT, R25, RZ, PT, P0 ;  /* 0x000000ff1900720c */ /* 0x000fda0003f05300 */
[----:B-12---:R-:W-:Y:S05]  /*0a50*/  @!P0 BRA `(.L_x_9) ;  /* 0x0000000000288947 */ /* 0x006fea0003800000 */
[----:B------:R-:W0:Y:S02]  /*0a60*/  LDC R13, c[0x0][0x634] ;  /* 0x00018d00ff0d7b82 */ /* 0x000e240000000800 */
[----:B0-----:R-:W-:-:S05]  /*0a70*/  IADD3 R13, P0, R16, R13, RZ ;  /* 0x0000000d100d7210 */ /* 0x001fca0007f1e0ff */
[----:B------:R-:W-:-:S04]  /*0a80*/  IMAD.X R15, RZ, RZ, R17, P0 ;  /* 0x000000ffff0f7224 */ /* 0x000fc800000e0611 */
[----:B------:R-:W-:-:S04]  /*0a90*/  IMAD.WIDE.U32 R8, R15, R24, RZ ;  /* 0x000000180f087225 */ /* 0x000fc800078e00ff */
[----:B------:R-:W-:-:S04]  /*0aa0*/  IMAD.WIDE.U32 R10, P0, R13, R25, R8 ;  /* 0x000000190d0a7225 */ /* 0x000fc80007800008 */
[----:B------:R-:W-:-:S04]  /*0ab0*/  IMAD.WIDE.U32 R8, R13, R24, RZ ;  /* 0x000000180d087225 */ /* 0x000fc800078e00ff */
[----:B------:R-:W-:Y:S01]  /*0ac0*/  IMAD.X R13, RZ, RZ, RZ, P0 ;  /* 0x000000ffff0d7224 */ /* 0x000fe200000e06ff */
[----:B------:R-:W-:Y:S01]  /*0ad0*/  IADD3 RZ, P0, R9, R10, RZ ;  /* 0x0000000a09ff7210 */ /* 0x000fe20007f1e0ff */
[----:B------:R-:W-:-:S04]  /*0ae0*/  IMAD.MOV.U32 R12, RZ, RZ, R11 ;  /* 0x000000ffff0c7224 */ /* 0x000fc800078e000b */
[----:B------:R-:W-:-:S08]  /*0af0*/  IMAD.WIDE.U32.X R8, R15, R25, R12, P0 ;  /* 0x000000190f087225 */ /* 0x000fd000000e040c */
.L_x_9:
[----:B------:R-:W0:Y:S01]  /*0b00*/  LDC.64 R24, c[0x0][0x640] ;  /* 0x00019000ff187b82 */ /* 0x000e220000000a00 */
[-CC-:B------:R-:W-:Y:S01]  /*0b10*/  SHF.R.U64 R67, R8, R0.reuse, R9.reuse ;  /* 0x0000000008437219 */ /* 0x180fe20000001209 */
[----:B------:R-:W-:Y:S01]  /*0b20*/  IMAD R30, R7, R21, R4 ;  /* 0x00000015071e7224 */ /* 0x000fe200078e0204 */
[----:B------:R-:W-:Y:S01]  /*0b30*/  SHF.R.U32.HI R0, RZ, R0, R9 ;  /* 0x00000000ff007219 */ /* 0x000fe20000011609 */
[----:B------:R-:W-:Y:S01]  /*0b40*/  IMAD.MOV.U32 R21, RZ, RZ, 0x1 ;  /* 0x00000001ff157424 */ /* 0x000fe200078e00ff */
[----:B------:R-:W-:-:S03]  /*0b50*/  IADD3 R5, P0, RZ, -R67, RZ ;  /* 0x80000043ff057210 */ /* 0x000fc60007f1e0ff */
[----:B------:R-:W1:Y:S02]  /*0b60*/  LDC R6, c[0x0][0x618] ;  /* 0x00018600ff067b82 */ /* 0x000e640000000800 */
[----:B------:R-:W-:-:S04]  /*0b70*/  IMAD.X R9, RZ, RZ, ~R0, P0 ;  /* 0x000000ffff097224 */ /* 0x000fc800000e0e00 */
[-C--:B------:R-:W-:Y:S02]  /*0b80*/  IMAD R0, R9, R26.reuse, RZ ;  /* 0x0000001a09007224 */ /* 0x080fe400078e02ff */
[----:B------:R-:W2:Y:S01]  /*0b90*/  LDC R11, c[0x0][0x608] ;  /* 0x00018200ff0b7b82 */ /* 0x000ea20000000800 */
[----:B------:R-:W-:-:S04]  /*0ba0*/  IMAD.WIDE.U32 R8, R5, R26, R16 ;  /* 0x0000001a05087225 */ /* 0x000fc800078e0010 */
[----:B------:R-:W-:-:S03]  /*0bb0*/  IMAD R5, R5, R27, R0 ;  /* 0x0000001b05057224 */ /* 0x000fc600078e0200 */
[----:B------:R-:W3:Y:S01]  /*0bc0*/  LDC R12, c[0x0][0x658] ;  /* 0x00019600ff0c7b82 */ /* 0x000ee20000000800 */
[----:B0-----:R-:W-:Y:S01]  /*0bd0*/  ISETP.NE.U32.AND P0, PT, R24, RZ, PT ;  /* 0x000000ff1800720c */ /* 0x001fe20003f05070 */
[----:B------:R-:W-:Y:S02]  /*0be0*/  IMAD.IADD R5, R9, 0x1, R5 ;  /* 0x0000000109057824 */ /* 0x000fe400078e0205 */
[----:B------:R-:W-:Y:S01]  /*0bf0*/  IMAD.MOV.U32 R9, RZ, RZ, -0x1 ;  /* 0xffffffffff097424 */ /* 0x000fe200078e00ff */
[----:B------:R-:W-:-:S03]  /*0c00*/  ISETP.NE.AND.EX P0, PT, R25, RZ, PT, P0 ;  /* 0x000000ff1900720c */ /* 0x000fc60003f05300 */
[----:B------:R-:W0:Y:S01]  /*0c10*/  LDC R15, c[0x0][0x600] ;  /* 0x00018000ff0f7b82 */ /* 0x000e220000000800 */
[-CC-:B-1----:R-:W-:Y:S02]  /*0c20*/  SHF.R.U64 R13, R8, R6.reuse, R5.reuse ;  /* 0x00000006080d7219 */ /* 0x182fe40000001205 */
[----:B------:R-:W-:-:S05]  /*0c30*/  SHF.R.U32.HI R0, RZ, R6, R5 ;  /* 0x00000006ff007219 */ /* 0x000fca0000011605 */
[----:B------:R-:W1:Y:S01]  /*0c40*/  LDC R14, c[0x0][0x648] ;  /* 0x00019200ff0e7b82 */ /* 0x000e620000000800 */
[-CC-:B--2---:R-:W-:Y:S02]  /*0c50*/  SHF.R.U64 R27, R13, R11.reuse, R0.reuse ;  /* 0x0000000b0d1b7219 */ /* 0x184fe40000001200 */
[----:B------:R-:W-:-:S05]  /*0c60*/  SHF.R.U32.HI R5, RZ, R11, R0 ;  /* 0x0000000bff057219 */ /* 0x000fca0000011600 */
[----:B------:R-:W2:Y:S01]  /*0c70*/  LDC R20, c[0x0][0x638] ;  /* 0x00018e00ff147b82 */ /* 0x000ea20000000800 */
[-CC-:B---3--:R-:W-:Y:S02]  /*0c80*/  SHF.R.U64 R28, R27, R12.reuse, R5.reuse ;  /* 0x0000000c1b1c7219 */ /* 0x188fe40000001205 */
[-C--:B------:R-:W-:Y:S02]  /*0c90*/  SHF.L.U32 R0, R9, R12.reuse, RZ ;  /* 0x0000000c09007219 */ /* 0x080fe400000006ff */
[----:B------:R-:W-:Y:S01]  /*0ca0*/  SHF.R.U32.HI R5, RZ, R12, R5 ;  /* 0x0000000cff057219 */ /* 0x000fe20000011605 */
[----:B------:R-:W-:Y:S01]  /*0cb0*/  IMAD.MOV.U32 R4, RZ, RZ, R28 ;  /* 0x000000ffff047224 */ /* 0x000fe200078e001c */
[----:B------:R-:W-:Y:S01]  /*0cc0*/  LOP3.LUT R10, RZ, R0, RZ, 0x33, !PT ;  /* 0x00000000ff0a7212 */ /* 0x000fe200078e33ff */
[----:B------:R-:W3:Y:S01]  /*0cd0*/  LDC R26, c[0x0][0x610] ;  /* 0x00018400ff1a7b82 */ /* 0x000ee20000000800 */
[----:B------:R-:W-:Y:S05]  /*0ce0*/  @!P0 BRA `(.L_x_10) ;  /* 0x0000000000288947 */ /* 0x000fea0003800000 */
[----:B------:R-:W4:Y:S02]  /*0cf0*/  LDC R9, c[0x0][0x64c] ;  /* 0x00019300ff097b82 */ /* 0x000f240000000800 */
[----:B----4-:R-:W-:-:S05]  /*0d00*/  IADD3 R9, P0, R28, R9, RZ ;  /* 0x000000091c097210 */ /* 0x010fca0007f1e0ff */
        /* <DEDUP_REMOVED lines=8> */
.L_x_10:
[----:B-1----:R-:W-:Y:S01]  /*0d90*/  SHF.R.U64 R4, R4, R14, R5 ;  /* 0x0000000e04047219 */ /* 0x002fe20000001205 */
[----:B0-----:R-:W-:Y:S01]  /*0da0*/  VIADD R6, R15, 0xffffffff ;  /* 0xffffffff0f067836 */ /* 0x001fe20000000000 */
[----:B------:R-:W-:Y:S02]  /*0db0*/  SHF.L.U32 R0, R21, R12, RZ ;  /* 0x0000000c15007219 */ /* 0x000fe400000006ff */
[----:B------:R-:W-:Y:S01]  /*0dc0*/  LOP3.LUT R5, R27, R10, RZ, 0xc0, !PT ;  /* 0x0000000a1b057212 */ /* 0x000fe200078ec0ff */
[----:B------:R-:W-:Y:S01]  /*0dd0*/  IMAD.MOV R7, RZ, RZ, -R4 ;  /* 0x000000ffff077224 */ /* 0x000fe200078e0a04 */
[----:B------:R-:W-:Y:S02]  /*0de0*/  SEL R3, R3, R30, !P1 ;  /* 0x0000001e03037207 */ /* 0x000fe40004800000 */
[----:B------:R-:W-:Y:S01]  /*0df0*/  LOP3.LUT R6, R13, R6, RZ, 0xc0, !PT ;  /* 0x000000060d067212 */ /* 0x000fe200078ec0ff */
[----:B------:R-:W-:Y:S02]  /*0e00*/  IMAD R4, R0, R4, R5 ;  /* 0x0000000400047224 */ /* 0x000fe400078e0205 */
[----:B--2---:R-:W-:-:S02]  /*0e10*/  IMAD R0, R7, R20, R28 ;  /* 0x0000001407007224 */ /* 0x004fc400078e021c */
[----:B---3--:R-:W-:Y:S02]  /*0e20*/  IMAD R3, R4, R26, R3 ;  /* 0x0000001a04037224 */ /* 0x008fe400078e0203 */
[----:B------:R-:W-:Y:S02]  /*0e30*/  IMAD R68, R0, R15, R6 ;  /* 0x0000000f00447224 */ /* 0x000fe400078e0206 */
[----:B------:R-:W-:-:S03]  /*0e40*/  IMAD.MOV.U32 R4, RZ, RZ, 0x1 ;  /* 0x00000001ff047424 */ /* 0x000fc600078e00ff */
[----:B------:R-:W-:Y:S02]  /*0e50*/  SEL R69, R68, R3, !P1 ;  /* 0x0000000344457207 */ /* 0x000fe40004800000 */
[----:B------:R-:W-:Y:S02]  /*0e60*/  PRMT R0, R4, 0x7610, R0 ;  /* 0x0000761004007816 */ /* 0x000fe40000000000 */
[----:B------:R-:W-:-:S07]  /*0e70*/  SEL R68, R3, R68, !P1 ;  /* 0x0000004403447207 */ /* 0x000fce0004800000 */
.L_x_8:
[----:B------:R-:W-:-:S08]  /*0e80*/  NOP ;  /* 0x0000000000007918 */ /* 0x000fd00000000000 */
[----:B------:R-:W0:Y:S02]  /*0e90*/  USETMAXREG.TRY_ALLOC.CTAPOOL UP0, 0xe8 ;  /* 0x000000e8000079c8 */ /* 0x000e240008000600 */
[----:B0-----:R-:W-:-:S13]  /*0ea0*/  PLOP3.LUT P0, PT, PT, PT, UP0, 0x80, 0x0 ;  /* 0x000000000000781c */ /* 0x001fda0003f0f008 */
[----:B------:R-:W-:Y:S05]  /*0eb0*/  @!P0 BRA `(.L_x_8) ;  /* 0xfffffffc00f08947 */ /* 0x000fea000383ffff */
[----:B------:R-:W-:Y:S01]  /*0ec0*/  ULDC.64 UR4, c[0x0][0x598] ;  /* 0x0001660000047ab9 */ /* 0x000fe20000000a00 */
[----:B------:R-:W-:Y:S01]  /*0ed0*/  ULDC.64 UR36, c[0x0][0x208] ;  /* 0x0000820000247ab9 */ /* 0x000fe20000000a00 */
[----:B------:R-:W-:-:S04]  /*0ee0*/  ISETP.NE.U32.AND P0, PT, RZ, UR4, PT ;  /* 0x00000004ff007c0c */ /* 0x000fc8000bf05070 */
[----:B------:R-:W-:-:S13]  /*0ef0*/  ISETP.NE.AND.EX P0, PT, RZ, UR5, PT, P0 ;  /* 0x00000005ff007c0c */ /* 0x000fda000bf05300 */
[----:B------:R-:W-:Y:S05]  /*0f00*/  @!P0 BRA `(.L_x_11) ;  /* 0x00000000001c8947 */ /* 0x000fea0003800000 */
[----:B------:R-:W0:Y:S02]  /*0f10*/  LDC.64 R4, c[0x0][0x598] ;  /* 0x00016600ff047b82 */ /* 0x000e240000000a00 */
[----:B0-----:R-:W2:Y:S02]  /*0f20*/  LDG.E.64 R4, desc[UR36][R4.64] ;  /* 0x0000002404047981 */ /* 0x001ea4000c1e1b00 */
[----:B--2---:R-:W-:-:S04]  /*0f30*/  ISETP.NE.U32.AND P0, PT, R4, RZ, PT ;  /* 0x000000ff0400720c */ /* 0x004fc80003f05070 */
[----:B------:R-:W-:-:S13]  /*0f40*/  ISETP.NE.AND.EX P0, PT, R5, RZ, PT, P0 ;  /* 0x000000ff0500720c */ /* 0x000fda0003f05300 */
[----:B------:R-:W-:Y:S05]  /*0f50*/  @!P0 BRA `(.L_x_11) ;  /* 0x0000000000088947 */ /* 0x000fea0003800000 */
[----:B------:R0:W5:Y:S01]  /*0f60*/  LD.E R64, desc[UR36][R4.64] ;  /* 0x0000002404407980 */ /* 0x000162000c101900 */
[----:B------:R-:W-:Y:S05]  /*0f70*/  BRA `(.L_x_12) ;  /* 0x0000000000247947 */ /* 0x000fea0003800000 */
.L_x_11:
[----:B------:R-:W-:Y:S02]  /*0f80*/  ULDC.64 UR4, c[0x0][0x588] ;  /* 0x0001620000047ab9 */ /* 0x000fe40000000a00 */
[----:B------:R-:W-:-:S04]  /*0f90*/  ISETP.NE.U32.AND P0, PT, RZ, UR4, PT ;  /* 0x00000004ff007c0c */ /* 0x000fc8000bf05070 */
[----:B------:R-:W-:-:S13]  /*0fa0*/  ISETP.NE.AND.EX P0, PT, RZ, UR5, PT, P0 ;  /* 0x00000005ff007c0c */ /* 0x000fda000bf05300 */
[----:B------:R-:W-:Y:S05]  /*0fb0*/  @!P0 BRA `(.L_x_13) ;  /* 0x00000000000c8947 */ /* 0x000fea0003800000 */
[----:B------:R-:W0:Y:S02]  /*0fc0*/  LDC.64 R64, c[0x0][0x588] ;  /* 0x00016200ff407b82 */ /* 0x000e240000000a00 */
[----:B0-----:R1:W5:Y:S01]  /*0fd0*/  LDG.E R64, desc[UR36][R64.64] ;  /* 0x0000002440407981 */ /* 0x001362000c1e1900 */
[----:B------:R-:W-:Y:S05]  /*0fe0*/  BRA `(.L_x_12) ;  /* 0x0000000000087947 */ /* 0x000fea0003800000 */
.L_x_13:
[----:B------:R-:W-:Y:S02]  /*0ff0*/  ULDC UR4, c[0x0][0x580] ;  /* 0x0001600000047ab9 */ /* 0x000fe40000000800 */
[----:B------:R-:W-:-:S07]  /*1000*/  IMAD.U32 R64, RZ, RZ, UR4 ;  /* 0x00000004ff407e24 */ /* 0x000fce000f8e00ff */
.L_x_12:
[----:B------:R-:W-:Y:S02]  /*1010*/  ULDC.64 UR4, c[0x0][0x5a0] ;  /* 0x0001680000047ab9 */ /* 0x000fe40000000a00 */
[----:B------:R-:W-:-:S04]  /*1020*/  ISETP.NE.U32.AND P0, PT, RZ, UR4, PT ;  /* 0x00000004ff007c0c */ /* 0x000fc8000bf05070 */
[----:B------:R-:W-:-:S13]  /*1030*/  ISETP.NE.AND.EX P0, PT, RZ, UR5, PT, P0 ;  /* 0x00000005ff007c0c */ /* 0x000fda000bf05300 */
[----:B------:R-:W-:Y:S05]  /*1040*/  @!P0 BRA `(.L_x_14) ;  /* 0x00000000001c8947 */ /* 0x000fea0003800000 */
[----:B0-----:R-:W0:Y:S02]  /*1050*/  LDC.64 R4, c[0x0][0x5a0] ;  /* 0x00016800ff047b82 */ /* 0x001e240000000a00 */
[----:B0-----:R-:W2:Y:S02]  /*1060*/  LDG.E.64 R4, desc[UR36][R4.64] ;  /* 0x0000002404047981 */ /* 0x001ea4000c1e1b00 */
[----:B--2---:R-:W-:-:S04]  /*1070*/  ISETP.NE.U32.AND P0, PT, R4, RZ, PT ;  /* 0x000000ff0400720c */ /* 0x004fc80003f05070 */
[----:B------:R-:W-:-:S13]  /*1080*/  ISETP.NE.AND.EX P0, PT, R5, RZ, PT, P0 ;  /* 0x000000ff0500720c */ /* 0x000fda0003f05300 */
[----:B------:R-:W-:Y:S05]  /*1090*/  @!P0 BRA `(.L_x_14) ;  /* 0x0000000000088947 */ /* 0x000fea0003800000 */
[----:B-1----:R0:W5:Y:S01]  /*10a0*/  LD.E R65, desc[UR36][R4.64] ;  /* 0x0000002404417980 */ /* 0x002162000c101900 */
[----:B------:R-:W-:Y:S05]  /*10b0*/  BRA `(.L_x_15) ;  /* 0x0000000000247947 */ /* 0x000fea0003800000 */
.L_x_14:
[----:B------:R-:W-:Y:S02]  /*10c0*/  ULDC.64 UR4, c[0x0][0x590] ;  /* 0x0001640000047ab9 */ /* 0x000fe40000000a00 */
[----:B------:R-:W-:-:S04]  /*10d0*/  ISETP.NE.U32.AND P0, PT, RZ, UR4, PT ;  /* 0x00000004ff007c0c */ /* 0x000fc8000bf05070 */
[----:B------:R-:W-:-:S13]  /*10e0*/  ISETP.NE.AND.EX P0, PT, RZ, UR5, PT, P0 ;  /* 0x00000005ff007c0c */ /* 0x000fda000bf05300 */
[----:B------:R-:W-:Y:S05]  /*10f0*/  @!P0 BRA `(.L_x_16) ;  /* 0x00000000000c8947 */ /* 0x000fea0003800000 */
[----:B0-----:R-:W1:Y:S02]  /*1100*/  LDC.64 R4, c[0x0][0x590] ;  /* 0x00016400ff047b82 */ /* 0x001e640000000a00 */
[----:B-1----:R1:W5:Y:S01]  /*1110*/  LDG.E R65, desc[UR36][R4.64] ;  /* 0x0000002404417981 */ /* 0x002362000c1e1900 */
[----:B------:R-:W-:Y:S05]  /*1120*/  BRA `(.L_x_15) ;  /* 0x0000000000087947 */ /* 0x000fea0003800000 */
.L_x_16:
[----:B------:R-:W-:Y:S02]  /*1130*/  ULDC UR4, c[0x0][0x584] ;  /* 0x0001610000047ab9 */ /* 0x000fe40000000800 */
[----:B-1----:R-:W-:-:S07]  /*1140*/  IMAD.U32 R65, RZ, RZ, UR4 ;  /* 0x00000004ff417e24 */ /* 0x002fce000f8e00ff */
.L_x_15:
[----:B------:R-:W-:-:S13]  /*1150*/  LOP3.LUT P0, RZ, R0, 0xff, RZ, 0xc0, !PT ;  /* 0x000000ff00ff7812 */ /* 0x000fda000780c0ff */
[----:B------:R-:W-:Y:S05]  /*1160*/  @!P0 EXIT ;  /* 0x000000000000894d */ /* 0x000fea0003800000 */
[----:B------:R-:W-:Y:S01]  /*1170*/  ULDC UR4, c[0x0][0x28c] ;  /* 0x0000a30000047ab9 */ /* 0x000fe20000000800 */
[----:B------:R-:W-:Y:S01]  /*1180*/  LOP3.LUT R66, R19, 0x1, RZ, 0xfc, !PT ;  /* 0x0000000113427812 */ /* 0x000fe200078efcff */
[----:B------:R-:W-:Y:S01]  /*1190*/  UIADD3 UR4, UR4, 0x7f, URZ ;  /* 0x0000007f04047890 */ /* 0x000fe2000fffe03f */
[----:B------:R-:W-:Y:S01]  /*11a0*/  UMOV UR38, URZ ;  /* 0x0000003f00267c82 */ /* 0x000fe20008000000 */
[----:B------:R-:W-:Y:S02]  /*11b0*/  UMOV UR39, URZ ;  /* 0x0000003f00277c82 */ /* 0x000fe40008000000 */
[----:B------:R-:W-:-:S04]  /*11c0*/  USHF.R.S32.HI UR5, URZ, 0x1f, UR4 ;  /* 0x0000001f3f057899 */ /* 0x000fc80008011404 */
[----:B------:R-:W-:-:S04]  /*11d0*/  ULEA.HI UR5, UR5, UR4, URZ, 0x7 ;  /* 0x0000000405057291 */ /* 0x000fc8000f8f383f */
[----:B------:R-:W-:-:S12]  /*11e0*/  USHF.R.S32.HI UR40, URZ, 0x7, UR5 ;  /* 0x000000073f287899 */ /* 0x000fd80008011405 */
.L_x_114:
[----:B------:R-:W-:Y:S01]  /*11f0*/  LOP3.LUT R0, R18, 0x80, RZ, 0xc0, !PT ;  /* 0x0000008012007812 */ /* 0x000fe200078ec0ff */
[----:B--2---:R-:W2:Y:S01]  /*1200*/  S2UR UR7, SR_CgaCtaId ;  /* 0x00000000000779c3 */ /* 0x004ea20000008800 */
[----:B------:R-:W-:Y:S02]  /*1210*/  UMOV UR6, 0x400 ;  /* 0x0000040000067882 */ /* 0x000fe40000000000 */
[----:B------:R-:W-:-:S06]  /*1220*/  SHF.R.U32.HI R0, RZ, 0x7, R0 ;  /* 0x00000007ff007819 */ /* 0x000fcc0000011600 */
[----:B---3--:R-:W3:Y:S01]  /*1230*/  SHFL.IDX PT, R0, R0, RZ, 0x1f ;  /* 0x00001fff00007589 */ /* 0x008ee200000e0000 */
[----:B--2---:R-:W-:Y:S01]  /*1240*/  ULEA UR6, UR7, UR6, 0x18 ;  /* 0x0000000607067291 */ /* 0x004fe2000f8ec03f */
[----:B---3--:R-:W-:-:S13]  /*1250*/  R2UR UR4, R0 ;  /* 0x00000000000472ca */ /* 0x008fda00000e0000 */
[----:B------:R-:W-:-:S04]  /*1260*/  ULEA.HI UR5, UR4, UR4, URZ, 0x1 ;  /* 0x0000000404057291 */ /* 0x000fc8000f8f083f */
[----:B------:R-:W-:-:S04]  /*1270*/  ULOP3.LUT UR5, UR5, 0x7fffe, URZ, 0xc0, !UPT ;  /* 0x0007fffe05057892 */ /* 0x000fc8000f8ec03f */
[----:B------:R-:W-:-:S03]  /*1280*/  UIADD3 UR5, UR4, -UR5, URZ ;  /* 0x8000000504057290 */ /* 0x000fc6000fffe03f */
[----:B------:R-:W-:Y:S01]  /*1290*/  ULDC UR4, c[0x0][0x28c] ;  /* 0x0000a30000047ab9 */ /* 0x000fe20000000800 */
[----:B------:R-:W-:Y:S01]  /*12a0*/  ULEA UR5, UR5, UR6, 0xd ;  /* 0x0000000605057291 */ /* 0x000fe2000f8e683f */
[----:B------:R-:W-:-:S03]  /*12b0*/  ISETP.LT.AND P0, PT, RZ, UR4, PT ;  /* 0x00000004ff007c0c */ /* 0x000fc6000bf01270 */
[----:B------:R-:W-:-:S04]  /*12c0*/  UIADD3 UR5, UR5, 0x100, URZ ;  /* 0x0000010005057890 */ /* 0x000fc8000fffe03f */
[----:B------:R-:W-:-:S04]  /*12d0*/  USHF.R.U32.HI UR5, URZ, 0x4, UR5 ;  /* 0x000000043f057899 */ /* 0x000fc80008011605 */
[----:B------:R-:W-:Y:S02]  /*12e0*/  ULOP3.LUT UR41, UR5, 0x3fff, URZ, 0xc0, !UPT ;  /* 0x00003fff05297892 */ /* 0x000fe4000f8ec03f */
[----:B-1--45:R-:W-:Y:S10]  /*12f0*/  @P0 BRA `(.L_x_17) ;  /* 0x0000000000400947 */ /* 0x032ff40003800000 */
[----:B------:R-:W-:Y:S01]  /*1300*/  MOV R0, 0x0 ;  /* 0x0000000000007802 */ /* 0x000fe20000000f00 */
[----:B------:R-:W-:Y:S01]  /*1310*/  ULDC.64 UR4, c[0x4][0x68] ;  /* 0x01001a0000047ab9 */ /* 0x000fe20000000a00 */
[----:B------:R-:W-:Y:S01]  /*1320*/  ULDC.64 UR6, c[0x4][0x8] ;  /* 0x0100020000067ab9 */ /* 0x000fe20000000a00 */
[----:B01----:R-:W-:Y:S01]  /*1330*/  IMAD.U32 R4, RZ, RZ, UR4 ;  /* 0x00000004ff047e24 */ /* 0x003fe2000f8e00ff */
[----:B------:R0:W1:Y:S01]  /*1340*/  LDC.64 R14, c[0x4][R0] ;  /* 0x01000000000e7b82 */ /* 0x0000620000000a00 */
[----:B------:R-:W-:Y:S01]  /*1350*/  IMAD.U32 R5, RZ, RZ, UR5 ;  /* 0x00000005ff057e24 */ /* 0x000fe2000f8e00ff */
[----:B------:R-:W-:Y:S01]  /*1360*/  ULDC.64 UR4, c[0x4][0x70] ;  /* 0x01001c0000047ab9 */ /* 0x000fe20000000a00 */
[----:B------:R-:W-:Y:S02]  /*1370*/  IMAD.U32 R10, RZ, RZ, UR6 ;  /* 0x00000006ff0a7e24 */ /* 0x000fe4000f8e00ff */
[----:B------:R-:W-:Y:S02]  /*1380*/  IMAD.U32 R6, RZ, RZ, UR4 ;  /* 0x00000004ff067e24 */ /* 0x000fe4000f8e00ff */
[----:B------:R-:W-:-:S02]  /*1390*/  IMAD.U32 R7, RZ, RZ, UR5 ;  /* 0x00000005ff077e24 */ /* 0x000fc4000f8e00ff */
[----:B------:R-:W-:Y:S02]  /*13a0*/  IMAD.U32 R11, RZ, RZ, UR7 ;  /* 0x00000007ff0b7e24 */ /* 0x000fe4000f8e00ff */
[----:B------:R-:W-:Y:S02]  /*13b0*/  IMAD.MOV.U32 R8, RZ, RZ, 0x1e1 ;  /* 0x000001e1ff087424 */ /* 0x000fe400078e00ff */
[----:B------:R-:W-:Y:S02]  /*13c0*/  IMAD.MOV.U32 R12, RZ, RZ, 0x1 ;  /* 0x00000001ff0c7424 */ /* 0x000fe400078e00ff */
[----:B0-----:R-:W-:-:S07]  /*13d0*/  IMAD.MOV.U32 R13, RZ, RZ, RZ ;  /* 0x000000ffff0d7224 */ /* 0x001fce00078e00ff */
[----:B------:R-:W-:-:S07]  /*13e0*/  LEPC R20, `(.L_x_17) ;  /* 0x000000001014794e */ /* 0x000fce0000000000 */
[----:B-1---5:R-:W-:Y:S05]  /*13f0*/  CALL.ABS.NOINC R14 ;  /* 0x000000000e007343 */ /* 0x022fea0003c00000 */
.L_x_17:
[----:B------:R-:W-:-:S13]  /*1400*/  ISETP.NE.AND P0, PT, R66, 0x3, PT ;  /* 0x000000034200780c */ /* 0x000fda0003f05270 */
[----:B------:R-:W-:Y:S05]  /*1410*/  @!P0 BRA `(.L_x_18) ;  /* 0x0000000000048947 */ /* 0x000fea0003800000 */
[----:B------:R-:W-:Y:S01]  /*1420*/  BPT.TRAP 0x1 ;  /* 0x000000040000795c */ /* 0x000fe20000300000 */
.L_x_18:
[----:B------:R-:W2:Y:S01]  /*1430*/  S2UR UR5, SR_CgaCtaId ;  /* 0x00000000000579c3 */ /* 0x000ea20000008800 */
[----:B------:R-:W-:Y:S01]  /*1440*/  UMOV UR4, 0x400 ;  /* 0x0000040000047882 */ /* 0x000fe20000000000 */
[----:B------:R-:W-:Y:S02]  /*1450*/  IMAD.U32 R0, RZ, RZ, UR38 ;  /* 0x00000026ff007e24 */ /* 0x000fe4000f8e00ff */
[----:B------:R-:W-:-:S03]  /*1460*/  IMAD.U32 R3, RZ, RZ, UR39 ;  /* 0x00000027ff037e24 */ /* 0x000fc6000f8e00ff */
[----:B------:R-:W-:Y:S01]  /*1470*/  SHF.L.U32 R0, R0, 0x1f, RZ ;  /* 0x0000001f00007819 */ /* 0x000fe200000006ff */
[----:B--2---:R-:W-:-:S06]  /*1480*/  ULEA UR4, UR5, UR4, 0x18 ;  /* 0x0000000405047291 */ /* 0x004fcc000f8ec03f */
[----:B------:R-:W-:-:S04]  /*1490*/  IMAD.U32 R6, RZ, RZ, UR4 ;  /* 0x00000004ff067e24 */ /* 0x000fc8000f8e00ff */
[----:B------:R-:W-:-:S04]  /*14a0*/  IMAD R3, R3, 0x8, R6 ;  /* 0x0000000803037824 */ /* 0x000fc800078e0206 */
[----:B------:R2:W3:Y:S01]  /*14b0*/  SYNCS.PHASECHK.TRANS64.TRYWAIT P1, [R3+URZ], R0 ;  /* 0x00000000030075a7 */ /* 0x0004e2000802017f */
[----:B------:R-:W-:Y:S05]  /*14c0*/  @!P0 BRA `(.L_x_19) ;  /* 0x0000000000048947 */ /* 0x000fea0003800000 */
[----:B------:R-:W-:Y:S01]  /*14d0*/  BPT.TRAP 0x1 ;  /* 0x000000040000795c */ /* 0x000fe20000300000 */
.L_x_19:
[----:B---3--:R-:W-:Y:S05]  /*14e0*/  @P1 BRA `(.L_x_20) ;  /* 0x0000000000081947 */ /* 0x008fea0003800000 */
[----:B------:R-:W3:Y:S02]  /*14f0*/  SYNCS.PHASECHK.TRANS64.TRYWAIT P1, [R3+URZ], R0 ;  /* 0x00000000030075a7 */ /* 0x000ee4000802017f */
[----:B---3--:R-:W-:Y:S05]  /*1500*/  @!P1 BRA `(.L_x_21) ;  /* 0x0000007000089947 */ /* 0x008fea0003800000 */
.L_x_20:
[----:B------:R-:W-:-:S04]  /*1510*/  UISETP.LT.AND UP0, UPT, UR40, 0x1, UPT ;  /* 0x000000012800788c */ /* 0x000fc8000bf01270 */
[----:B------:R-:W-:-:S06]  /*1520*/  USEL UR4, UR40, 0x1, UP0 ;  /* 0x0000000128047887 */ /* 0x000fcc0008000000 */
[----:B--23--:R-:W-:Y:S01]  /*1530*/  IMAD.U32 R0, RZ, RZ, UR4 ;  /* 0x00000004ff007e24 */ /* 0x00cfe2000f8e00ff */
[----:B------:R-:W-:Y:S05]  /*1540*/  WARPSYNC.ALL ;  /* 0x0000000000007948 */ /* 0x000fea0003800000 */
[----:B------:R-:W-:-:S04]  /*1550*/  IADD3 R0, -R0, UR40, RZ ;  /* 0x0000002800007c10 */ /* 0x000fc8000fffe1ff */
[----:B------:R-:W-:Y:S02]  /*1560*/  ISETP.GE.AND P1, PT, R0, 0x1, PT ;  /* 0x000000010000780c */ /* 0x000fe40003f26270 */
[----:B------:R-:W-:Y:S01]  /*1570*/  R2UR UR4, R6 ;  /* 0x00000000060472ca */ /* 0x000fe200000e0000 */
[----:B------:R-:W-:Y:S01]  /*1580*/  WARPGROUP.ARRIVE ;  /* 0x00000000000079c5 */ /* 0x000fe20000000000 */
[----:B------:R-:W-:Y:S01]  /*1590*/  UMOV UR9, 0x40000040 ;  /* 0x4000004000097882 */ /* 0x000fe20000000000 */
[----:B------:R-:W-:Y:S01]  /*15a0*/  UMOV UR11, 0x40000040 ;  /* 0x40000040000b7882 */ /* 0x000fe20000000000 */
[----:B------:R-:W-:Y:S01]  /*15b0*/  UMOV UR13, UR9 ;  /* 0x00000009000d7c82 */ /* 0x000fe20008000000 */
[----:B------:R-:W-:Y:S01]  /*15c0*/  UMOV UR15, 0x40000040 ;  /* 0x40000040000f7882 */ /* 0x000fe20000000000 */
[----:B------:R-:W-:Y:S01]  /*15d0*/  UMOV UR17, UR9 ;  /* 0x0000000900117c82 */ /* 0x000fe20008000000 */
[----:B------:R-:W-:-:S06]  /*15e0*/  UMOV UR19, 0x40000040 ;  /* 0x4000004000137882 */ /* 0x000fcc0000000000 */
[----:B------:R-:W-:-:S04]  /*15f0*/  UIADD3 UR4, UR4, 0x20100, URZ ;  /* 0x0002010004047890 */ /* 0x000fc8000fffe03f */
[----:B------:R-:W-:Y:S02]  /*1600*/  USHF.R.U32.HI UR5, URZ, 0x4, UR4 ;  /* 0x000000043f057899 */ /* 0x000fe40008011604 */
[----:B------:R-:W-:Y:S02]  /*1610*/  ULOP3.LUT UR4, UR41, 0x10000, URZ, 0xfc, !UPT ;  /* 0x0001000029047892 */ /* 0x000fe4000f8efc3f */
[----:B------:R-:W-:Y:S02]  /*1620*/  ULOP3.LUT UR5, UR5, 0x3fff, URZ, 0xc0, !UPT ;  /* 0x00003fff05057892 */ /* 0x000fe4000f8ec03f */
[----:B------:R-:W-:Y:S02]  /*1630*/  ULEA UR8, UR39, UR4, 0xb ;  /* 0x0000000427087291 */ /* 0x000fe4000f8e583f */
[----:B------:R-:W-:-:S04]  /*1640*/  ULOP3.LUT UR5, UR5, 0x10000, URZ, 0xfc, !UPT ;  /* 0x0001000005057892 */ /* 0x000fc8000f8efc3f */
[----:B------:R-:W-:Y:S01]  /*1650*/  UIMAD UR6, UR39, 0x500, UR5 ;  /* 0x00000500270678a4 */ /* 0x000fe2000f8e0205 */
[----:B------:R-:W-:Y:S01]  /*1660*/  UMOV UR12, UR8 ;  /* 0x00000008000c7c82 */ /* 0x000fe20008000000 */
[----:B------:R-:W-:Y:S02]  /*1670*/  UMOV UR16, UR8 ;  /* 0x0000000800107c82 */ /* 0x000fe40008000000 */
[----:B------:R-:W-:Y:S02]  /*1680*/  UIADD3 UR14, UR6, 0x80, URZ ;  /* 0x00000080060e7890 */ /* 0x000fe4000fffe03f */
[----:B------:R-:W-:Y:S02]  /*1690*/  UIADD3 UR18, UR6, 0x100, URZ ;  /* 0x0000010006127890 */ /* 0x000fe4000fffe03f */
[----:B------:R-:W-:Y:S01]  /*16a0*/  UMOV UR10, UR6 ;  /* 0x00000006000a7c82 */ /* 0x000fe20008000000 */
[----:B------:R-:W-:Y:S01]  /*16b0*/  UIADD3 UR7, UR6, 0x180, URZ ;  /* 0x0000018006077890 */ /* 0x000fe2000fffe03f */
[----:B------:R-:W-:Y:S01]  /*16c0*/  HGMMA.64x16x16.F32.BF16 R56, gdesc[UR8], RZ, !UPT, gsb0 ;  /* 0x00200000083879f0 */ /* 0x000fe2000c0018ff */
[----:B------:R-:W-:Y:S01]  /*16d0*/  UIADD3 UR10, UR6, 0x200, URZ ;  /* 0x00000200060a7890 */ /* 0x000fe2000fffe03f */
[----:B------:R-:W-:Y:S01]  /*16e0*/  UMOV UR11, 0x40000040 ;  /* 0x40000040000b7882 */ /* 0x000fe20000000000 */
[----:B------:R-:W-:-:S02]  /*16f0*/  WARPGROUP.DEPBAR.LE gsb0, 0x0 ;  /* 0x00008000000079c5 */ /* 0x000fc40000010000 */
[----:B------:R-:W-:-:S06]  /*1700*/  WARPGROUP.ARRIVE ;  /* 0x00000000000079c5 */ /* 0x000fcc0000000000 */
[----:B------:R-:W-:Y:S01]  /*1710*/  HGMMA.64x16x16.F32.BF16 R48, gdesc[UR12], RZ, !UPT, gsb0 ;  /* 0x002000000c3079f0 */ /* 0x000fe2000c0018ff */
[----:B------:R-:W-:Y:S01]  /*1720*/  UMOV UR12, UR8 ;  /* 0x00000008000c7c82 */ /* 0x000fe20008000000 */
[----:B------:R-:W-:Y:S01]  /*1730*/  UMOV UR13, UR9 ;  /* 0x00000009000d7c82 */ /* 0x000fe20008000000 */
[----:B------:R-:W-:Y:S01]  /*1740*/  UMOV UR14, UR7 ;  /* 0x00000007000e7c82 */ /* 0x000fe20008000000 */
[----:B------:R-:W-:Y:S01]  /*1750*/  UMOV UR15, 0x40000040 ;  /* 0x40000040000f7882 */ /* 0x000fe20000000000 */
[----:B------:R-:W-:Y:S01]  /*1760*/  UIADD3 UR7, UR6, 0x102, URZ ;  /* 0x0000010206077890 */ /* 0x000fe2000fffe03f */
[----:B------:R-:W-:Y:S02]  /*1770*/  WARPGROUP.DEPBAR.LE gsb0, 0x0 ;  /* 0x00008000000079c5 */ /* 0x000fe40000010000 */
[----:B------:R-:W-:-:S06]  /*1780*/  WARPGROUP.ARRIVE ;  /* 0x00000000000079c5 */ /* 0x000fcc0000000000 */
[----:B------:R-:W-:Y:S01]  /*1790*/  HGMMA.64x16x16.F32.BF16 R40, gdesc[UR16], RZ, !UPT, gsb0 ;  /* 0x00200000102879f0 */ /* 0x000fe2000c0018ff */
[----:B------:R-:W-:Y:S01]  /*17a0*/  UIADD3 UR18, UR6, 0x82, URZ ;  /* 0x0000008206127890 */ /* 0x000fe2000fffe03f */
[----:B------:R-:W-:Y:S01]  /*17b0*/  UMOV UR19, 0x40000040 ;  /* 0x4000004000137882 */ /* 0x000fe20000000000 */
[----:B------:R-:W-:Y:S02]  /*17c0*/  WARPGROUP.DEPBAR.LE gsb0, 0x0 ;  /* 0x00008000000079c5 */ /* 0x000fe40000010000 */
[----:B------:R-:W-:-:S06]  /*17d0*/  WARPGROUP.ARRIVE ;  /* 0x00000000000079c5 */ /* 0x000fcc0000000000 */
[----:B------:R-:W-:Y:S01]  /*17e0*/  HGMMA.64x16x16.F32.BF16 R32, gdesc[UR12], RZ, !UPT, gsb0 ;  /* 0x002000000c2079f0 */ /* 0x000fe2000c0018ff */
[----:B------:R-:W-:Y:S01]  /*17f0*/  UMOV UR12, UR8 ;  /* 0x00000008000c7c82 */ /* 0x000fe20008000000 */
[----:B------:R-:W-:Y:S01]  /*1800*/  UMOV UR13, UR9 ;  /* 0x00000009000d7c82 */ /* 0x000fe20008000000 */
[----:B------:R-:W-:Y:S01]  /*1810*/  UMOV UR14, UR10 ;  /* 0x0000000a000e7c82 */ /* 0x000fe20008000000 */
[----:B------:R-:W-:Y:S01]  /*1820*/  UMOV UR15, 0x40000040 ;  /* 0x40000040000f7882 */ /* 0x000fe20000000000 */
[----:B------:R-:W-:Y:S02]  /*1830*/  UIADD3 UR9, UR6, 0x182, URZ ;  /* 0x0000018206097890 */ /* 0x000fe4000fffe03f */
[----:B------:R-:W-:Y:S01]  /*1840*/  UIADD3 UR10, UR6, 0x202, URZ ;  /* 0x00000202060a7890 */ /* 0x000fe2000fffe03f */
[----:B------:R-:W-:Y:S02]  /*1850*/  WARPGROUP.DEPBAR.LE gsb0, 0x0 ;  /* 0x00008000000079c5 */ /* 0x000fe40000010000 */
[----:B------:R-:W-:-:S06]  /*1860*/  WARPGROUP.ARRIVE ;  /* 0x00000000000079c5 */ /* 0x000fcc0000000000 */
[----:B------:R-:W-:Y:S01]  /*1870*/  HGMMA.64x16x16.F32.BF16 R24, gdesc[UR12], RZ, !UPT, gsb0 ;  /* 0x002000000c1879f0 */ /* 0x000fe2000c0018ff */
[----:B------:R-:W-:Y:S02]  /*1880*/  UIADD3 UR12, UR8, 0x2, URZ ;  /* 0x00000002080c7890 */ /* 0x000fe4000fffe03f */
[----:B------:R-:W-:Y:S01]  /*1890*/  UIADD3 UR14, UR6, 0x2, URZ ;  /* 0x00000002060e7890 */ /* 0x000fe2000fffe03f */
[----:B------:R-:W-:Y:S01]  /*18a0*/  UMOV UR13, 0x40000040 ;  /* 0x40000040000d7882 */ /* 0x000fe20000000000 */
[----:B------:R-:W-:Y:S01]  /*18b0*/  UMOV UR15, 0x40000040 ;  /* 0x40000040000f7882 */ /* 0x000fe20000000000 */
[----:B------:R-:W-:Y:S02]  /*18c0*/  UMOV UR17, UR13 ;  /* 0x0000000d00117c82 */ /* 0x000fe40008000000 */
[----:B------:R-:W-:Y:S01]  /*18d0*/  UMOV UR16, UR12 ;  /* 0x0000000c00107c82 */ /* 0x000fe20008000000 */
[----:B------:R-:W-:Y:S02]  /*18e0*/  WARPGROUP.DEPBAR.LE gsb0, 0x0 ;  /* 0x00008000000079c5 */ /* 0x000fe40000010000 */
[----:B------:R-:W-:-:S06]  /*18f0*/  WARPGROUP.ARRIVE ;  /* 0x00000000000079c5 */ /* 0x000fcc0000000000 */
[----:B------:R-:W-:Y:S01]  /*1900*/  HGMMA.64x16x16.F32.BF16 R56, gdesc[UR12], R56, gsb0 ;  /* 0x002000000c3879f0 */ /* 0x000fe20008001838 */
[----:B------:R-:W-:Y:S01]  /*1910*/  UMOV UR14, UR7 ;  /* 0x00000007000e7c82 */ /* 0x000fe20008000000 */
[----:B------:R-:W-:Y:S01]  /*1920*/  UMOV UR15, 0x40000040 ;  /* 0x40000040000f7882 */ /* 0x000fe20000000000 */
[----:B------:R-:W-:Y:S01]  /*1930*/  UIADD3 UR7, UR6, 0x104, URZ ;  /* 0x0000010406077890 */ /* 0x000fe2000fffe03f */
[----:B------:R-:W-:Y:S02]  /*1940*/  WARPGROUP.DEPBAR.LE gsb0, 0x0 ;  /* 0x00008000000079c5 */ /* 0x000fe40000010000 */
[----:B------:R-:W-:-:S06]  /*1950*/  WARPGROUP.ARRIVE ;  /* 0x00000000000079c5 */ /* 0x000fcc0000000000 */
[----:B------:R-:W-:Y:S01]  /*1960*/  HGMMA.64x16x16.F32.BF16 R48, gdesc[UR16], R48, gsb0 ;  /* 0x00200000103079f0 */ /* 0x000fe20008001830 */
[----:B------:R-:W-:Y:S01]  /*1970*/  UIADD3 UR18, UR6, 0x84, URZ ;  /* 0x0000008406127890 */ /* 0x000fe2000fffe03f */
[----:B------:R-:W-:Y:S01]  /*1980*/  UMOV UR19, 0x40000040 ;  /* 0x4000004000137882 */ /* 0x000fe20000000000 */
        /* <DEDUP_REMOVED lines=149> */
[----:B------:R-:W-:Y:S01]  /*22e0*/  UIADD3 UR8, UR8, 0x406, URZ ;  /* 0x0000040608087890 */ /* 0x000fe2000fffe03f */
[----:B------:R-:W-:-:S02]  /*22f0*/  WARPGROUP.DEPBAR.LE gsb0, 0x0 ;  /* 0x00008000000079c5 */ /* 0x000fc40000010000 */
        /* <DEDUP_REMOVED lines=9> */
[----:B------:R-:W-:Y:S02]  /*2390*/  WARPGROUP.DEPBAR.LE gsb0, 0x0 ;  /* 0x00008000000079c5 */ /* 0x000fe40000010000 */
[----:B------:R-:W-:-:S06]  /*23a0*/  WARPGROUP.ARRIVE ;  /* 0x00000000000079c5 */ /* 0x000fcc0000000000 */
[----:B------:R-:W-:Y:S01]  /*23b0*/  HGMMA.64x16x16.F32.BF16 R40, gdesc[UR12], R40, gsb0 ;  /* 0x002000000c2879f0 */ /* 0x000fe20008001828 */
[----:B------:R-:W-:Y:S01]  /*23c0*/  UMOV UR14, UR9 ;  /* 0x00000009000e7c82 */ /* 0x000fe20008000000 */
[----:B------:R-:W-:Y:S01]  /*23d0*/  UMOV UR15, 0x40000040 ;  /* 0x40000040000f7882 */ /* 0x000fe20000000000 */
        /* <DEDUP_REMOVED lines=11> */
[----:B------:R-:W-:Y:S01]  /*2490*/  UMOV UR12, UR8 ;  /* 0x00000008000c7c82 */ /* 0x000fe20008000000 */
        /* <DEDUP_REMOVED lines=8> */
[----:B------:R-:W-:Y:S02]  /*2520*/  WARPGROUP.DEPBAR.LE gsb0, 0x0 ;  /* 0x00008000000079c5 */ /* 0x000fe40000010000 */
[----:B------:R-:W-:-:S06]  /*2530*/  WARPGROUP.ARRIVE ;  /* 0x00000000000079c5 */ /* 0x000fcc0000000000 */
[----:B------:R-:W-:Y:S01]  /*2540*/  HGMMA.64x16x16.F32.BF16 R48, gdesc[UR8], R48, gsb0 ;  /* 0x00200000083079f0 */ /* 0x000fe20008001830 */
[----:B------:R-:W-:Y:S01]  /*2550*/  UMOV UR10, UR16 ;  /* 0x00000010000a7c82 */ /* 0x000fe20008000000 */
[----:B------:R-:W-:Y:S01]  /*2560*/  UMOV UR11, 0x40000040 ;  /* 0x40000040000b7882 */ /* 0x000fe20000000000 */
[----:B------:R-:W-:Y:S02]  /*2570*/  WARPGROUP.DEPBAR.LE gsb0, 0x0 ;  /* 0x00008000000079c5 */ /* 0x000fe40000010000 */
[----:B------:R-:W-:-:S06]  /*2580*/  WARPGROUP.ARRIVE ;  /* 0x00000000000079c5 */ /* 0x000fcc0000000000 */
[----:B------:R-:W-:Y:S03]  /*2590*/  HGMMA.64x16x16.F32.BF16 R40, gdesc[UR12], R40, gsb0 ;  /* 0x002000000c2879f0 */ /* 0x000fe60008001828 */
        /* <DEDUP_REMOVED lines=9> */
[----:B------:R-:W-:Y:S05]  /*2630*/  @!P1 BRA `(.L_x_22) ;  /* 0x0000001000949947 */ /* 0x000fea0003800000 */
[----:B------:R-:W-:Y:S02]  /*2640*/  UIADD3 UR6, UR39, 0x1, URZ ;  /* 0x0000000127067890 */ /* 0x000fe4000fffe03f */
[----:B------:R-:W-:Y:S02]  /*2650*/  IMAD.U32 R3, RZ, RZ, UR39 ;  /* 0x00000027ff037e24 */ /* 0x000fe4000f8e00ff */
[----:B------:R-:W-:-:S04]  /*2660*/  UISETP.NE.AND UP0, UPT, UR6, 0x4, UPT ;  /* 0x000000040600788c */ /* 0x000fc8000bf05270 */
[----:B------:R-:W-:Y:S02]  /*2670*/  USEL UR7, URZ, 0x1, UP0 ;  /* 0x000000013f077887 */ /* 0x000fe40008000000 */
[----:B------:R-:W-:Y:S02]  /*2680*/  USEL UR6, UR6, URZ, UP0 ;  /* 0x0000003f06067287 */ /* 0x000fe40008000000 */
[----:B------:R-:W-:-:S06]  /*2690*/  ULOP3.LUT UR7, UR38, UR7, URZ, 0x3c, !UPT ;  /* 0x0000000726077292 */ /* 0x000fcc000f8e3c3f */
[----:B------:R-:W-:-:S07]  /*26a0*/  IMAD.U32 R7, RZ, RZ, UR7 ;  /* 0x00000007ff077e24 */ /* 0x000fce000f8e00ff */
.L_x_29:
[----:B------:R-:W-:Y:S05]  /*26b0*/  @!P0 BRA `(.L_x_23) ;  /* 0x0000000000048947 */ /* 0x000fea0003800000 */
[----:B------:R-:W-:Y:S01]  /*26c0*/  BPT.TRAP 0x1 ;  /* 0x000000040000795c */ /* 0x000fe20000300000 */
.L_x_23:
[----:B------:R-:W2:Y:S01]  /*26d0*/  S2UR UR8, SR_CgaCtaId ;  /* 0x00000000000879c3 */ /* 0x000ea20000008800 */
[----:B------:R-:W-:Y:S01]  /*26e0*/  UMOV UR7, 0x400 ;  /* 0x0000040000077882 */ /* 0x000fe20000000000 */
[----:B01----:R-:W-:Y:S01]  /*26f0*/  IMAD.U32 R5, RZ, RZ, UR6 ;  /* 0x00000006ff057e24 */ /* 0x003fe2000f8e00ff */
[----:B------:R-:W-:Y:S01]  /*2700*/  SHF.L.U32 R4, R7, 0x1f, RZ ;  /* 0x0000001f07047819 */ /* 0x000fe200000006ff */
[----:B--2---:R-:W-:-:S06]  /*2710*/  ULEA UR7, UR8, UR7, 0x18 ;  /* 0x0000000708077291 */ /* 0x004fcc000f8ec03f */
[----:B------:R-:W-:-:S04]  /*2720*/  IMAD.U32 R6, RZ, RZ, UR7 ;  /* 0x00000007ff067e24 */ /* 0x000fc8000f8e00ff */
[----:B------:R-:W-:-:S04]  /*2730*/  IMAD R5, R5, 0x8, R6 ;  /* 0x0000000805057824 */ /* 0x000fc800078e0206 */
[----:B------:R0:W1:Y:S01]  /*2740*/  SYNCS.PHASECHK.TRANS64.TRYWAIT P1, [R5+URZ], R4 ;  /* 0x00000004050075a7 */ /* 0x000062000802017f */
[----:B------:R-:W-:Y:S05]  /*2750*/  @!P0 BRA `(.L_x_24) ;  /* 0x0000000000048947 */ /* 0x000fea0003800000 */
[----:B------:R-:W-:Y:S01]  /*2760*/  BPT.TRAP 0x1 ;  /* 0x000000040000795c */ /* 0x000fe20000300000 */
.L_x_24:
[----:B-1----:R-:W-:Y:S05]  /*2770*/  @P1 BRA `(.L_x_25) ;  /* 0x0000000000081947 */ /* 0x002fea0003800000 */
[----:B------:R-:W1:Y:S02]  /*2780*/  SYNCS.PHASECHK.TRANS64.TRYWAIT P1, [R5+URZ], R4 ;  /* 0x00000004050075a7 */ /* 0x000e64000802017f */
[----:B-1----:R-:W-:Y:S05]  /*2790*/  @!P1 BRA `(.L_x_26) ;  /* 0x0000005c00789947 */ /* 0x002fea0003800000 */
.L_x_25:
[----:B------:R-:W-:Y:S01]  /*27a0*/  ULEA UR10, UR6, UR4, 0xb ;  /* 0x00000004060a7291 */ /* 0x000fe2000f8e583f */
[----:B------:R-:W-:Y:S01]  /*27b0*/  WARPGROUP.ARRIVE ;  /* 0x00000000000079c5 */ /* 0x000fe20000000000 */
[----:B------:R-:W-:Y:S01]  /*27c0*/  UIMAD UR8, UR6, 0x500, UR5 ;  /* 0x00000500060878a4 */ /* 0x000fe2000f8e0205 */
[----:B------:R-:W-:Y:S01]  /*27d0*/  UMOV UR13, 0x40000040 ;  /* 0x40000040000d7882 */ /* 0x000fe20000000000 */
[----:B------:R-:W-:Y:S02]  /*27e0*/  UMOV UR15, 0x40000040 ;  /* 0x40000040000f7882 */ /* 0x000fe40000000000 */
[----:B------:R-:W-:Y:S01]  /*27f0*/  UIADD3 UR7, UR8, 0x80, URZ ;  /* 0x0000008008077890 */ /* 0x000fe2000fffe03f */
[----:B------:R-:W-:Y:S02]  /*2800*/  UMOV UR12, UR10 ;  /* 0x0000000a000c7c82 */ /* 0x000fe40008000000 */
[----:B------:R-:W-:Y:S01]  /*2810*/  UMOV UR14, UR8 ;  /* 0x00000008000e7c82 */ /* 0x000fe20008000000 */
[----:B------:R-:W-:Y:S01]  /*2820*/  UIADD3 UR9, UR8, 0x100, URZ ;  /* 0x0000010008097890 */ /* 0x000fe2000fffe03f */
[----:B------:R-:W-:Y:S01]  /*2830*/  HGMMA.64x16x16.F32.BF16 R56, gdesc[UR12], R56, gsb0 ;  /* 0x002000000c3879f0 */ /* 0x000fe20008001838 */
[----:B------:R-:W-:Y:S01]  /*2840*/  UMOV UR15, 0x40000040 ;  /* 0x40000040000f7882 */ /* 0x000fe20000000000 */
[----:B------:R-:W-:Y:S01]  /*2850*/  UMOV UR14, UR7 ;  /* 0x00000007000e7c82 */ /* 0x000fe20008000000 */
[----:B------:R-:W-:-:S02]  /*2860*/  UIADD3 UR11, UR8, 0x180, URZ ;  /* 0x00000180080b7890 */ /* 0x000fc4000fffe03f */
        /* <DEDUP_REMOVED lines=211> */
[----:B------:R-:W-:Y:S02]  /*35a0*/  UIADD3 UR10, UR8, 0x406, URZ ;  /* 0x00000406080a7890 */ /* 0x000fe4000fffe03f */
        /* <DEDUP_REMOVED lines=26> */
[----:B------:R-:W-:Y:S01]  /*3750*/  BPT.TRAP 0x1 ;  /* 0x000000040000795c */ /* 0x000fe20000300000 */
.L_x_27:
[----:B------:R-:W-:-:S13]  /*3760*/  ISETP.NE.AND P1, PT, R23, RZ, PT ;  /* 0x000000ff1700720c */ /* 0x000fda0003f25270 */
[----:B01----:R-:W-:-:S04]  /*3770*/  @P1 IMAD R4, R3, 0x8, R6 ;  /* 0x0000000803041824 */ /* 0x003fc800078e0206 */
[----:B------:R-:W-:-:S05]  /*3780*/  @P1 VIADD R5, R4, 0x20 ;  /* 0x0000002004051836 */ /* 0x000fca0000000000 */
[----:B------:R-:W-:-:S04]  /*3790*/  @P1 PRMT R5, R22, 0x654, R5 ;  /* 0x0000065416051816 */ /* 0x000fc80000000005 */
[----:B------:R0:W-:Y:S01]  /*37a0*/  @P1 SYNCS.ARRIVE.TRANS64.RED.A1T0 RZ, [R5+URZ], RZ ;  /* 0x000000ff05ff19a7 */ /* 0x0001e2000810043f */
[----:B------:R-:W-:-:S13]  /*37b0*/  ISETP.GT.U32.AND P1, PT, R19, 0x1, PT ;  /* 0x000000011300780c */ /* 0x000fda0003f24070 */
[----:B0-----:R-:W-:Y:S05]  /*37c0*/  @P1 BRA `(.L_x_28) ;  /* 0x0000000000041947 */ /* 0x001fea0003800000 */
[----:B------:R-:W-:Y:S01]  /*37d0*/  BPT.TRAP 0x1 ;  /* 0x000000040000795c */ /* 0x000fe20000300000 */
.L_x_28:
[----:B------:R-:W-:Y:S01]  /*37e0*/  UIADD3 UR6, UR6, 0x1, URZ ;  /* 0x0000000106067890 */ /* 0x000fe2000fffe03f */
[C---:B------:R-:W-:Y:S01]  /*37f0*/  ISETP.GT.AND P2, PT, R0.reuse, 0x1, PT ;  /* 0x000000010000780c */ /* 0x040fe20003f44270 */
[----:B------:R-:W-:Y:S02]  /*3800*/  VIADD R3, R3, 0x1 ;  /* 0x0000000103037836 */ /* 0x000fe40000000000 */
[----:B------:R-:W-:Y:S01]  /*3810*/  UISETP.NE.AND UP0, UPT, UR6, 0x4, UPT ;  /* 0x000000040600788c */ /* 0x000fe2000bf05270 */
[----:B------:R-:W-:Y:S02]  /*3820*/  VIADD R0, R0, 0xffffffff ;  /* 0xffffffff00007836 */ /* 0x000fe40000000000 */
[C---:B------:R-:W-:Y:S01]  /*3830*/  ISETP.NE.AND P1, PT, R3.reuse, 0x4, PT ;  /* 0x000000040300780c */ /* 0x040fe20003f25270 */
[----:B------:R-:W-:Y:S02]  /*3840*/  USEL UR7, URZ, 0x1, UP0 ;  /* 0x000000013f077887 */ /* 0x000fe40008000000 */
[----:B------:R-:W-:Y:S01]  /*3850*/  USEL UR6, UR6, URZ, UP0 ;  /* 0x0000003f06067287 */ /* 0x000fe20008000000 */
[----:B------:R-:W-:-:S03]  /*3860*/  SEL R3, R3, RZ, P1 ;  /* 0x000000ff03037207 */ /* 0x000fc60000800000 */
[----:B------:R-:W-:Y:S01]  /*3870*/  LOP3.LUT R7, R7, UR7, RZ, 0x3c, !PT ;  /* 0x0000000707077c12 */ /* 0x000fe2000f8e3cff */
[----:B------:R-:W-:Y:S07]  /*3880*/  @P2 BRA `(.L_x_29) ;  /* 0xffffffec00882947 */ /* 0x000fee000383ffff */
.L_x_22:
[----:B------:R-:W2:Y:S02]  /*3890*/  LDC R0, c[0x0][0x28c] ;  /* 0x0000a300ff007b82 */ /* 0x000ea40000000800 */
[----:B--2---:R-:W-:-:S13]  /*38a0*/  ISETP.GE.AND P1, PT, R0, 0x1, PT ;  /* 0x000000010000780c */ /* 0x004fda0003f26270 */
[----:B------:R-:W-:Y:S05]  /*38b0*/  @!P1 BRA `(.L_x_30) ;  /* 0x0000000000409947 */ /* 0x000fea0003800000 */
[----:B------:R-:W-:Y:S05]  /*38c0*/  @!P0 BRA `(.L_x_31) ;  /* 0x0000000000048947 */ /* 0x000fea0003800000 */
[----:B------:R-:W-:Y:S01]  /*38d0*/  BPT.TRAP 0x1 ;  /* 0x000000040000795c */ /* 0x000fe20000300000 */
.L_x_31:
[----:B------:R-:W-:Y:S01]  /*38e0*/  ISETP.NE.AND P0, PT, R23, RZ, PT ;  /* 0x000000ff1700720c */ /* 0x000fe20003f05270 */
[----:B------:R-:W-:-:S12]  /*38f0*/  UISETP.LT.AND UP1, UPT, UR40, 0x1, UPT ;  /* 0x000000012800788c */ /* 0x000fd8000bf21270 */
[----:B------:R-:W-:-:S05]  /*3900*/  VOTEU.ANY UP0, P0 ;  /* 0x00000000003f7886 */ /* 0x000fca0000000100 */
[----:B------:R-:W-:-:S04]  /*3910*/  @UP0 USEL UR4, UR40, 0x1, UP1 ;  /* 0x0000000128040887 */ /* 0x000fc80008800000 */
[----:B------:R-:W-:-:S06]  /*3920*/  @UP0 UIADD3 UR4, UR39, UR40, -UR4 ;  /* 0x0000002827040290 */ /* 0x000fcc000fffe804 */
[----:B------:R-:W-:-:S04]  /*3930*/  IMAD.U32 R0, RZ, RZ, UR4 ;  /* 0x00000004ff007e24 */ /* 0x000fc8000f8e00ff */
[----:B------:R-:W-:-:S05]  /*3940*/  @P0 IMAD.SHL.U32 R0, R0, 0x8, RZ ;  /* 0x0000000800000824 */ /* 0x000fca00078e00ff */
[----:B------:R-:W-:-:S04]  /*3950*/  @P0 LOP3.LUT R0, R0, 0x18, RZ, 0xc0, !PT ;  /* 0x0000001800000812 */ /* 0x000fc800078ec0ff */
[----:B------:R-:W-:-:S04]  /*3960*/  @P0 IADD3 R3, R6, 0x20, R0 ;  /* 0x0000002006030810 */ /* 0x000fc80007ffe000 */
[----:B------:R-:W-:-:S04]  /*3970*/  @P0 PRMT R3, R22, 0x654, R3 ;  /* 0x0000065416030816 */ /* 0x000fc80000000003 */
[----:B------:R2:W-:Y:S01]  /*3980*/  @P0 SYNCS.ARRIVE.TRANS64.RED.A1T0 RZ, [R3+URZ], RZ ;  /* 0x000000ff03ff09a7 */ /* 0x0005e2000810043f */
[----:B------:R-:W-:-:S13]  /*3990*/  ISETP.GT.U32.AND P0, PT, R19, 0x1, PT ;  /* 0x000000011300780c */ /* 0x000fda0003f04070 */
[----:B--2---:R-:W-:Y:S05]  /*39a0*/  @P0 BRA `(.L_x_30) ;  /* 0x0000000000040947 */ /* 0x004fea0003800000 */
[----:B------:R-:W-:Y:S01]  /*39b0*/  BPT.TRAP 0x1 ;  /* 0x000000040000795c */ /* 0x000fe20000300000 */
.L_x_30:
[----:B------:R-:W2:Y:S01]  /*39c0*/  LDC R6, c[0x0][0x288] ;  /* 0x0000a200ff067b82 */ /* 0x000ea20000000800 */
[----:B------:R-:W-:Y:S01]  /*39d0*/  UIADD3 UR39, UR40, UR39, URZ ;  /* 0x0000002728277290 */ /* 0x000fe2000fffe03f */
[C---:B01----:R-:W-:Y:S01]  /*39e0*/  LOP3.LUT R5, R18.reuse, 0x3, RZ, 0xc0, !PT ;  /* 0x0000000312057812 */ /* 0x043fe200078ec0ff */
[----:B------:R-:W-:Y:S01]  /*39f0*/  IMAD R69, R69, 0x50, RZ ;  /* 0x0000005045457824 */ /* 0x000fe200078e02ff */
[--C-:B------:R-:W-:Y:S01]  /*3a00*/  SHF.R.U32.HI R0, RZ, 0x7, R18.reuse ;  /* 0x00000007ff007819 */ /* 0x100fe20000011612 */
[----:B------:R-:W-:Y:S01]  /*3a10*/  USHF.R.U32.HI UR4, URZ, 0x2, UR39 ;  /* 0x000000023f047899 */ /* 0x000fe20008011627 */
[----:B------:R-:W-:Y:S01]  /*3a20*/  SHF.R.U32.HI R3, RZ, 0x2, R18 ;  /* 0x00000002ff037819 */ /* 0x000fe20000011612 */
[C---:B------:R-:W-:Y:S01]  /*3a30*/  IMAD.SHL.U32 R10, R18.reuse, 0x2, RZ ;  /* 0x00000002120a7824 */ /* 0x040fe200078e00ff */
[----:B------:R-:W-:Y:S01]  /*3a40*/  LOP3.LUT R4, R18, 0x60, RZ, 0xc0, !PT ;  /* 0x0000006012047812 */ /* 0x000fe200078ec0ff */
[----:B------:R-:W-:Y:S01]  /*3a50*/  ULOP3.LUT UR4, UR4, 0x1, URZ, 0xc0, !UPT ;  /* 0x0000000104047892 */ /* 0x000fe2000f8ec03f */
[----:B------:R-:W-:Y:S01]  /*3a60*/  LOP3.LUT R0, R0, 0x1, RZ, 0xc0, !PT ;  /* 0x0000000100007812 */ /* 0x000fe200078ec0ff */
[----:B------:R-:W-:Y:S01]  /*3a70*/  ULDC UR8, c[0x0][0x284] ;  /* 0x0000a10000087ab9 */ /* 0x000fe20000000800 */
[----:B------:R-:W-:Y:S01]  /*3a80*/  LOP3.LUT R3, R3, 0x7, RZ, 0xc0, !PT ;  /* 0x0000000703037812 */ /* 0x000fe200078ec0ff */
[----:B------:R-:W-:Y:S01]  /*3a90*/  UISETP.GT.U32.AND UP1, UPT, UR39, 0x3, UPT ;  /* 0x000000032700788c */ /* 0x000fe2000bf24070 */
[----:B------:R-:W-:Y:S01]  /*3aa0*/  SHF.R.U32.HI R4, RZ, 0x1, R4 ;  /* 0x00000001ff047819 */ /* 0x000fe20000011604 */
[----:B------:R-:W-:Y:S01]  /*3ab0*/  IMAD.SHL.U32 R8, R0, 0x40, RZ ;  /* 0x0000004000087824 */ /* 0x000fe200078e00ff */
[----:B------:R-:W-:Y:S01]  /*3ac0*/  UISETP.NE.U32.AND UP0, UPT, UR4, 0x1, UPT ;  /* 0x000000010400788c */ /* 0x000fe2000bf05070 */
[----:B------:R-:W-:Y:S01]  /*3ad0*/  SHF.R.S32.HI R15, RZ, 0x1f, R67 ;  /* 0x0000001fff0f7819 */ /* 0x000fe20000011443 */
[----:B------:R-:W-:Y:S01]  /*3ae0*/  ULDC.64 UR6, c[0x0][0x5d0] ;  /* 0x0001740000067ab9 */ /* 0x000fe20000000a00 */
[--C-:B------:R-:W-:Y:S01]  /*3af0*/  IADD3 R7, RZ, -R4, -R3.reuse ;  /* 0x80000004ff077210 */ /* 0x100fe20007ffe803 */
[----:B------:R-:W-:Y:S01]  /*3b00*/  UISETP.LT.U32.AND UP1, UPT, UR40, 0x4, UP1 ;  /* 0x000000042800788c */ /* 0x000fe20008f21070 */
[----:B------:R-:W-:Y:S01]  /*3b10*/  LOP3.LUT R10, R69, 0x6, R10, 0xf8, !PT ;  /* 0x00000006450a7812 */ /* 0x000fe200078ef80a */
[----:B------:R-:W-:Y:S01]  /*3b20*/  UISETP.GT.U32.AND UP0, UPT, UR40, 0x3, !UP0 ;  /* 0x000000032800788c */ /* 0x000fe2000c704070 */
[----:B------:R-:W-:Y:S01]  /*3b30*/  LOP3.LUT R3, R8, 0x40, R3, 0xe2, !PT ;  /* 0x0000004008037812 */ /* 0x000fe200078ee203 */
[----:B--2---:R-:W-:Y:S01]  /*3b40*/  IMAD R12, R5, -0x2, R6 ;  /* 0xfffffffe050c7824 */ /* 0x004fe200078e0206 */
[----:B------:R-:W-:Y:S01]  /*3b50*/  ISETP.GE.AND P0, PT, R69, R6, PT ;  /* 0x000000064500720c */ /* 0x000fe20003f06270 */
[C---:B------:R-:W-:Y:S01]  /*3b60*/  IMAD.SHL.U32 R5, R68.reuse, 0x80, RZ ;  /* 0x0000008044057824 */ /* 0x040fe200078e00ff */
[----:B------:R-:W-:Y:S01]  /*3b70*/  SHF.R.S32.HI R11, RZ, 0x1f, R10 ;  /* 0x0000001fff0b7819 */ /* 0x000fe2000001140a */
[----:B------:R-:W-:Y:S01]  /*3b80*/  IMAD R6, R15, UR6, RZ ;  /* 0x000000060f067c24 */ /* 0x000fe2000f8e02ff */
[----:B------:R-:W-:Y:S01]  /*3b90*/  USEL UR5, URZ, 0x1, !UP1 ;  /* 0x000000013f057887 */ /* 0x000fe2000c800000 */
[----:B------:R-:W-:Y:S01]  /*3ba0*/  IMAD.WIDE R8, R68, 0x80, RZ ;  /* 0x0000008044087825 */ /* 0x000fe200078e02ff */
[----:B------:R-:W-:Y:S01]  /*3bb0*/  ISETP.GE.OR P0, PT, R5, UR8, P0 ;  /* 0x0000000805007c0c */ /* 0x000fe20008706670 */
[----:B------:R-:W-:-:S02]  /*3bc0*/  USEL UR4, URZ, 0x1, !UP0 ;  /* 0x000000013f047887 */ /* 0x000fc4000c000000 */
[----:B------:R-:W-:Y:S01]  /*3bd0*/  IMAD R0, R0, -0x40, R7 ;  /* 0xffffffc000007824 */ /* 0x000fe200078e0207 */
[----:B------:R-:W-:Y:S01]  /*3be0*/  LOP3.LUT R81, R8, R3, R4, 0xfe, !PT ;  /* 0x0000000308517212 */ /* 0x000fe200078efe04 */
[C---:B------:R-:W-:Y:S01]  /*3bf0*/  IMAD R13, R67.reuse, UR7, R6 ;  /* 0x00000007430d7c24 */ /* 0x040fe2000f8e0206 */
[----:B------:R-:W-:Y:S01]  /*3c00*/  ULOP3.LUT UR39, UR39, 0x3, URZ, 0xc0, !UPT ;  /* 0x0000000327277892 */ /* 0x000fe2000f8ec03f */
[----:B------:R-:W-:Y:S01]  /*3c10*/  IMAD.WIDE.U32 R6, R67, UR6, R10 ;  /* 0x0000000643067c25 */ /* 0x000fe2000f8e000a */
[----:B------:R-:W-:Y:S01]  /*3c20*/  ULOP3.LUT UR38, UR4, UR38, UR5, 0x96, !UPT ;  /* 0x0000002604267292 */ /* 0x000fe2000f8e9605 */
[----:B------:R-:W-:Y:S02]  /*3c30*/  IADD3 R3, -R5, UR8, R0 ;  /* 0x0000000805037c10 */ /* 0x000fe4000fffe100 */
[----:B------:R-:W-:Y:S02]  /*3c40*/  IMAD.IADD R7, R7, 0x1, R13 ;  /* 0x0000000107077824 */ /* 0x000fe400078e020d */
[----:B------:R-:W-:-:S02]  /*3c50*/  IMAD.IADD R4, R12, 0x1, -R69 ;  /* 0x000000010c047824 */ /* 0x000fc400078e0a45 */
[----:B------:R-:W-:Y:S01]  /*3c60*/  IMAD.MOV.U32 R0, RZ, RZ, -0x1 ;  /* 0xffffffffff007424 */ /* 0x000fe200078e00ff */
[----:B------:R-:W-:Y:S06]  /*3c70*/  @P0 BRA `(.L_x_32) ;  /* 0x0000002800e80947 */ /* 0x000fec0003800000 */
[----:B------:R-:W0:Y:S01]  /*3c80*/  LDC.64 R12, c[0x0][0x5c8] ;  /* 0x00017200ff0c7b82 */ /* 0x000e220000000a00 */
[----:B-----5:R-:W-:Y:S01]  /*3c90*/  FSETP.NEU.AND P0, PT, R65, RZ, PT ;  /* 0x000000ff4100720b */ /* 0x020fe20003f0d000 */
[----:B------:R-:W-:Y:S01]  /*3ca0*/  BSSY B0, `(.L_x_32) ;  /* 0x00002b7000007945 */ /* 0x000fe20003800000 */
[----:B------:R-:W-:-:S04]  /*3cb0*/  ISETP.GT.AND P1, PT, R4, RZ, PT ;  /* 0x000000ff0400720c */ /* 0x000fc80003f24270 */
[----:B------:R-:W-:Y:S01]  /*3cc0*/  ISETP.GT.AND P2, PT, R3, RZ, P1 ;  /* 0x000000ff0300720c */ /* 0x000fe20000f44270 */
[-C--:B0-----:R-:W-:Y:S02]  /*3cd0*/  IMAD R14, R9, R12.reuse, RZ ;  /* 0x0000000c090e7224 */ /* 0x081fe400078e02ff */
[----:B------:R-:W-:-:S04]  /*3ce0*/  IMAD.WIDE.U32 R70, R81, R12, R6 ;  /* 0x0000000c51467225 */ /* 0x000fc800078e0006 */
[----:B------:R-:W-:-:S04]  /*3cf0*/  IMAD R5, R81, R13, R14 ;  /* 0x0000000d51057224 */ /* 0x000fc800078e020e */
[----:B------:R-:W-:Y:S01]  /*3d00*/  IMAD.IADD R83, R71, 0x1, R5 ;  /* 0x0000000147537824 */ /* 0x000fe200078e0205 */
[----:B------:R-:W-:Y:S06]  /*3d10*/  @!P0 BRA `(.L_x_33) ;  /* 0x0000001c00348947 */ /* 0x000fec0003800000 */
[----:B------:R-:W0:Y:S01]  /*3d20*/  LDC.64 R74, c[0x0][0x5b8] ;  /* 0x00016e00ff4a7b82 */ /* 0x000e220000000a00 */
[----:B------:R-:W-:-:S07]  /*3d30*/  ULDC.64 UR4, c[0x0][0x5c0] ;  /* 0x0001700000047ab9 */ /* 0x000fce0000000a00 */
[----:B------:R-:W1:Y:S08]  /*3d40*/  LDC.64 R76, c[0x0][0x5b0] ;  /* 0x00016c00ff4c7b82 */ /* 0x000e700000000a00 */
[----:B------:R-:W2:Y:S01]  /*3d50*/  LDC.64 R78, c[0x0][0x5a8] ;  /* 0x00016a00ff4e7b82 */ /* 0x000ea20000000a00 */
[-C--:B0-----:R-:W-:Y:S02]  /*3d60*/  IMAD R6, R15, R74.reuse, RZ ;  /* 0x0000004a0f067224 */ /* 0x081fe400078e02ff */
[----:B------:R-:W-:-:S04]  /*3d70*/  IMAD.WIDE.U32 R72, R67, R74, R10 ;  /* 0x0000004a43487225 */ /* 0x000fc800078e000a */
[----:B------:R-:W-:Y:S02]  /*3d80*/  IMAD R71, R67, R75, R6 ;  /* 0x0000004b43477224 */ /* 0x000fe400078e0206 */
[-C--:B-1----:R-:W-:Y:S02]  /*3d90*/  IMAD R8, R9, R76.reuse, RZ ;  /* 0x0000004c09087224 */ /* 0x082fe400078e02ff */
[----:B------:R-:W-:Y:S02]  /*3da0*/  IMAD.IADD R15, R73, 0x1, R71 ;  /* 0x00000001490f7824 */ /* 0x000fe400078e0247 */
[----:B------:R-:W-:Y:S02]  /*3db0*/  IMAD.MOV.U32 R14, RZ, RZ, R72 ;  /* 0x000000ffff0e7224 */ /* 0x000fe400078e0048 */
[C---:B------:R-:W-:Y:S02]  /*3dc0*/  IMAD R75, R81.reuse, R77, R8 ;  /* 0x0000004d514b7224 */ /* 0x040fe400078e0208 */
[----:B------:R-:W-:-:S04]  /*3dd0*/  IMAD.WIDE.U32 R6, R81, R76, R14 ;  /* 0x0000004c51067225 */ /* 0x000fc800078e000e */
[----:B------:R-:W-:Y:S01]  /*3de0*/  IMAD.IADD R5, R7, 0x1, R75 ;  /* 0x0000000107057824 */ /* 0x000fe200078e024b */
[----:B--2---:R-:W-:-:S04]  /*3df0*/  LEA R20, P0, R6, R78, 0x1 ;  /* 0x0000004e06147211 */ /* 0x004fc800078008ff */
[----:B------:R-:W-:-:S05]  /*3e00*/  LEA.HI.X R21, R6, R79, R5, 0x1, P0 ;  /* 0x0000004f06157211 */ /* 0x000fca00000f0c05 */
[----:B------:R0:W2:Y:S01]  /*3e10*/  @P2 LDG.E.LTC128B.U16 R5, desc[UR36][R20.64] ;  /* 0x0000002414052981 */ /* 0x0000a2000c1e1520 */
[----:B------:R-:W-:Y:S01]  /*3e20*/  IMAD.WIDE.U32 R6, R81, R76, R10 ;  /* 0x0000004c51067225 */ /* 0x000fe200078e000a */
[----:B------:R-:W-:Y:S03]  /*3e30*/  BSSY B1, `(.L_x_34) ;  /* 0x0000013000017945 */ /* 0x000fe60003800000 */
[----:B------:R-:W-:Y:S02]  /*3e40*/  IMAD.IADD R7, R75, 0x1, R7 ;  /* 0x000000014b077824 */ /* 0x000fe400078e0207 */
[----:B------:R-:W-:Y:S01]  /*3e50*/  IMAD.WIDE.U32 R68, R67, R74, R6 ;  /* 0x0000004a43447225 */ /* 0x000fe200078e0006 */
[----:B0-----:R-:W-:-:S03]  /*3e60*/  SHF.L.U64.HI R21, R76, 0x3, R77 ;  /* 0x000000034c157819 */ /* 0x001fc6000001024d */
[----:B------:R-:W-:Y:S01]  /*3e70*/  IMAD.IADD R7, R71, 0x1, R69 ;  /* 0x0000000147077824 */ /* 0x000fe200078e0245 */
[----:B------:R-:W-:Y:S01]  /*3e80*/  LEA R6, P4, R68, R78, 0x1 ;  /* 0x0000004e44067211 */ /* 0x000fe200078808ff */
[----:B------:R-:W-:-:S03]  /*3e90*/  IMAD.SHL.U32 R20, R76, 0x8, RZ ;  /* 0x000000084c147824 */ /* 0x000fc600078e00ff */
[----:B------:R-:W-:Y:S01]  /*3ea0*/  LEA.HI.X R7, R68, R79, R7, 0x1, P4 ;  /* 0x0000004f44077211 */ /* 0x000fe200020f0c07 */
[----:B--2---:R-:W-:-:S04]  /*3eb0*/  IMAD.U32 R8, R5, 0x10000, RZ ;  /* 0x0001000005087824 */ /* 0x004fc800078e00ff */
[----:B------:R-:W-:Y:S01]  /*3ec0*/  FMUL R9, R8, R65 ;  /* 0x0000004108097220 */ /* 0x000fe20000400000 */
[----:B------:R-:W-:-:S03]  /*3ed0*/  LEA R8, P0, R70, UR4, 0x1 ;  /* 0x0000000446087c11 */ /* 0x000fc6000f8008ff */
[----:B------:R-:W-:Y:S01]  /*3ee0*/  FFMA R56, R56, R64, R9 ;  /* 0x0000004038387223 */ /* 0x000fe20000000009 */
[----:B------:R-:W-:Y:S02]  /*3ef0*/  LEA.HI.X R9, R70, UR5, R83, 0x1, P0 ;  /* 0x0000000546097c11 */ /* 0x000fe400080f0c53 */
[----:B------:R-:W-:Y:S02]  /*3f00*/  ISETP.GT.AND P0, PT, R4, 0x1, PT ;  /* 0x000000010400780c */ /* 0x000fe40003f04270 */
[----:B------:R-:W-:Y:S02]  /*3f10*/  F2FP.BF16.F32.PACK_AB R56, RZ, R56 ;  /* 0x00000038ff38723e */ /* 0x000fe400000010ff */
[----:B------:R-:W-:-:S03]  /*3f20*/  ISETP.GT.AND P3, PT, R3, RZ, P0 ;  /* 0x000000ff0300720c */ /* 0x000fc60000764270 */
[----:B------:R0:W-:Y:S10]  /*3f30*/  @P2 STG.E.U16 desc[UR36][R8.64], R56 ;  /* 0x0000003808002986 */ /* 0x0001f4000c101524 */
[----:B------:R-:W-:Y:S05]  /*3f40*/  @!P3 BRA `(.L_x_35) ;  /* 0x000000000004b947 */ /* 0x000fea0003800000 */
[----:B------:R1:W5:Y:S02]  /*3f50*/  LDG.E.LTC128B.U16 R5, desc[UR36][R6.64+0x2] ;  /* 0x0000022406057981 */ /* 0x000364000c1e1520 */
.L_x_35:
[----:B------:R-:W-:Y:S05]  /*3f60*/  BSYNC B1 ;  /* 0x0000000000017941 */ /* 0x000fea0003800000 */
.L_x_34:
[----:B------:R-:W-:Y:S01]  /*3f70*/  IMAD.WIDE.U32 R20, R81, R76, R20 ;  /* 0x0000004c51147225 */ /* 0x000fe200078e0014 */
[----:B------:R-:W-:Y:S02]  /*3f80*/  ISETP.GT.AND P1, PT, R3, 0x8, P1 ;  /* 0x000000080300780c */ /* 0x000fe40000f24270 */
[C---:B0----5:R-:W-:Y:S01]  /*3f90*/  PRMT R56, R5.reuse, 0x7610, R56 ;  /* 0x0000761005387816 */ /* 0x061fe20000000038 */
[----:B------:R-:W-:Y:S01]  /*3fa0*/  IMAD.U32 R14, R5, 0x10000, RZ ;  /* 0x00010000050e7824 */ /* 0x000fe200078e00ff */
[----:B------:R-:W-:Y:S01]  /*3fb0*/  IADD3 R72, P2, R72, R20, RZ ;  /* 0x0000001448487210 */ /* 0x000fe20007f5e0ff */
[----:B------:R-:W-:Y:S02]  /*3fc0*/  IMAD.IADD R75, R75, 0x1, R21 ;  /* 0x000000014b4b7824 */ /* 0x000fe400078e0215 */
[----:B------:R-:W-:Y:S02]  /*3fd0*/  FMUL R14, R14, R65 ;  /* 0x000000410e0e7220 */ /* 0x000fe40000400000 */
[----:B------:R-:W-:-:S02]  /*3fe0*/  IMAD.X R15, R75, 0x1, R15, P2 ;  /* 0x000000014b0f7824 */ /* 0x000fc400010e060f */
[----:B------:R-:W-:Y:S01]  /*3ff0*/  FFMA R57, R57, R64, R14 ;  /* 0x0000004039397223 */ /* 0x000fe2000000000e */
[----:B------:R-:W-:-:S04]  /*4000*/  LEA R14, P2, R72, R78, 0x1 ;  /* 0x0000004e480e7211 */ /* 0x000fc800078408ff */
[----:B------:R-:W-:Y:S02]  /*4010*/  F2FP.BF16.F32.PACK_AB R57, RZ, R57 ;  /* 0x00000039ff39723e */ /* 0x000fe400000010ff */
[----:B------:R-:W-:-:S03]  /*4020*/  LEA.HI.X R15, R72, R79, R15, 0x1, P2 ;  /* 0x0000004f480f7211 */ /* 0x000fc600010f0c0f */
[----:B------:R0:W-:Y:S04]  /*4030*/  @P3 STG.E.U16 desc[UR36][R8.64+0x2], R57 ;  /* 0x0000023908003986 */ /* 0x0001e8000c101524 */
[----:B------:R-:W2:Y:S01]  /*4040*/  @P1 LDG.E.LTC128B.U16 R56, desc[UR36][R14.64] ;  /* 0x000000240e381981 */ /* 0x000ea2000c1e1520 */
[----:B------:R-:W-:Y:S01]  /*4050*/  IADD3 R20, P2, R10, R20, RZ ;  /* 0x000000140a147210 */ /* 0x000fe20007f5e0ff */
[----:B------:R-:W-:Y:S01]  /*4060*/  BSSY B1, `(.L_x_36) ;  /* 0x0000011000017945 */ /* 0x000fe20003800000 */
[C---:B------:R-:W-:Y:S02]  /*4070*/  SHF.L.U64.HI R13, R12.reuse, 0x4, R13 ;  /* 0x000000040c0d7819 */ /* 0x040fe4000001020d */
[----:B------:R-:W-:Y:S01]  /*4080*/  ISETP.GT.AND P0, PT, R3, 0x8, P0 ;  /* 0x000000080300780c */ /* 0x000fe20000704270 */
[----:B------:R-:W-:Y:S01]  /*4090*/  IMAD.X R21, R11, 0x1, R75, P2 ;  /* 0x000000010b157824 */ /* 0x000fe200010e064b */
[----:B------:R-:W-:Y:S01]  /*40a0*/  LEA R12, P2, R12, R8, 0x4 ;  /* 0x000000080c0c7211 */ /* 0x000fe200078420ff */
[----:B------:R-:W-:-:S04]  /*40b0*/  IMAD.WIDE.U32 R20, R67, R74, R20 ;  /* 0x0000004a43147225 */ /* 0x000fc800078e0014 */
[----:B------:R-:W-:Y:S02]  /*40c0*/  IMAD.X R13, R13, 0x1, R9, P2 ;  /* 0x000000010d0d7824 */ /* 0x000fe400010e0609 */
[----:B------:R-:W-:Y:S02]  /*40d0*/  IMAD.IADD R11, R71, 0x1, R21 ;  /* 0x00000001470b7824 */ /* 0x000fe400078e0215 */
[----:B--2---:R-:W-:-:S04]  /*40e0*/  IMAD.U32 R10, R56, 0x10000, RZ ;  /* 0x00010000380a7824 */ /* 0x004fc800078e00ff */
[----:B------:R-:W-:Y:S01]  /*40f0*/  FMUL R5, R10, R65 ;  /* 0x000000410a057220 */ /* 0x000fe20000400000 */
[----:B------:R-:W-:-:S03]  /*4100*/  LEA R10, P3, R20, R78, 0x1 ;  /* 0x0000004e140a7211 */ /* 0x000fc600078608ff */
[----:B------:R-:W-:Y:S01]  /*4110*/  FFMA R5, R58, R64, R5 ;  /* 0x000000403a057223 */ /* 0x000fe20000000005 */
[----:B------:R-:W-:-:S04]  /*4120*/  LEA.HI.X R11, R20, R79, R11, 0x1, P3 ;  /* 0x0000004f140b7211 */ /* 0x000fc800018f0c0b */
[----:B------:R-:W-:-:S05]  /*4130*/  F2FP.BF16.F32.PACK_AB R5, RZ, R5 ;  /* 0x00000005ff05723e */ /* 0x000fca00000010ff */
[----:B------:R0:W-:Y:S01]  /*4140*/  @P1 STG.E.U16 desc[UR36][R12.64], R5 ;  /* 0x000000050c001986 */ /* 0x0001e2000c101524 */
[----:B------:R-:W-:Y:S05]  /*4150*/  @!P0 BRA `(.L_x_37) ;  /* 0x0000000000048947 */ /* 0x000fea0003800000 */
[----:B------:R2:W5:Y:S02]  /*4160*/  LDG.E.LTC128B.U16 R56, desc[UR36][R10.64+0x2] ;  /* 0x000002240a387981 */ /* 0x000564000c1e1520 */
.L_x_37:
[----:B------:R-:W-:Y:S05]  /*4170*/  BSYNC B1 ;  /* 0x0000000000017941 */ /* 0x000fea0003800000 */
.L_x_36:
[----:B-----5:R-:W-:Y:S01]  /*4180*/  IMAD.U32 R14, R56, 0x10000, RZ ;  /* 0x00010000380e7824 */ /* 0x020fe200078e00ff */
[----:B------:R-:W-:Y:S01]  /*4190*/  ISETP.GT.AND P1, PT, R4, 0x8, PT ;  /* 0x000000080400780c */ /* 0x000fe20003f24270 */
[----:B------:R-:W-:Y:S02]  /*41a0*/  BSSY B1, `(.L_x_38) ;  /* 0x0000008000017945 */ /* 0x000fe40003800000 */
[----:B------:R-:W-:Y:S01]  /*41b0*/  FMUL R14, R14, R65 ;  /* 0x000000410e0e7220 */ /* 0x000fe20000400000 */
[----:B------:R-:W-:-:S03]  /*41c0*/  ISETP.GT.AND P2, PT, R3, RZ, P1 ;  /* 0x000000ff0300720c */ /* 0x000fc60000f44270 */
[----:B------:R-:W-:-:S05]  /*41d0*/  FFMA R14, R59, R64, R14 ;  /* 0x000000403b0e7223 */ /* 0x000fca000000000e */
[----:B------:R-:W-:-:S05]  /*41e0*/  F2FP.BF16.F32.PACK_AB R14, RZ, R14 ;  /* 0x0000000eff0e723e */ /* 0x000fca00000010ff */
[----:B------:R3:W-:Y:S01]  /*41f0*/  @P0 STG.E.U16 desc[UR36][R12.64+0x2], R14 ;  /* 0x0000020e0c000986 */ /* 0x0007e2000c101524 */
[----:B------:R-:W-:Y:S05]  /*4200*/  @!P2 BRA `(.L_x_39) ;  /* 0x000000000004a947 */ /* 0x000fea0003800000 */
[----:B------:R4:W5:Y:S02]  /*4210*/  LDG.E.LTC128B.U16 R56, desc[UR36][R6.64+0x10] ;  /* 0x0000102406387981 */ /* 0x000964000c1e1520 */
.L_x_39:
[----:B------:R-:W-:Y:S05]  /*4220*/  BSYNC B1 ;  /* 0x0000000000017941 */ /* 0x000fea0003800000 */
.L_x_38:
[----:B---3-5:R-:W-:Y:S01]  /*4230*/  IMAD.U32 R14, R56, 0x10000, RZ ;  /* 0x00010000380e7824 */ /* 0x028fe200078e00ff */
[----:B------:R-:W-:Y:S01]  /*4240*/  ISETP.GT.AND P0, PT, R4, 0x9, PT ;  /* 0x000000090400780c */ /* 0x000fe20003f04270 */
[----:B------:R-:W-:Y:S02]  /*4250*/  BSSY B1, `(.L_x_40) ;  /* 0x0000008000017945 */ /* 0x000fe40003800000 */
[----:B0-----:R-:W-:Y:S01]  /*4260*/  FMUL R5, R14, R65 ;  /* 0x000000410e057220 */ /* 0x001fe20000400000 */
[----:B------:R-:W-:-:S03]  /*4270*/  ISETP.GT.AND P3, PT, R3, RZ, P0 ;  /* 0x000000ff0300720c */ /* 0x000fc60000764270 */
[----:B------:R-:W-:-:S05]  /*4280*/  FFMA R5, R60, R64, R5 ;  /* 0x000000403c057223 */ /* 0x000fca0000000005 */
[----:B------:R-:W-:-:S05]  /*4290*/  F2FP.BF16.F32.PACK_AB R5, RZ, R5 ;  /* 0x00000005ff05723e */ /* 0x000fca00000010ff */
[----:B------:R0:W-:Y:S01]  /*42a0*/  @P2 STG.E.U16 desc[UR36][R8.64+0x10], R5 ;  /* 0x0000100508002986 */ /* 0x0001e2000c101524 */
[----:B------:R-:W-:Y:S05]  /*42b0*/  @!P3 BRA `(.L_x_41) ;  /* 0x000000000004b947 */ /* 0x000fea0003800000 */
[----:B------:R3:W5:Y:S02]  /*42c0*/  LDG.E.LTC128B.U16 R56, desc[UR36][R6.64+0x12] ;  /* 0x0000122406387981 */ /* 0x000764000c1e1520 */
.L_x_41:
[----:B------:R-:W-:Y:S05]  /*42d0*/  BSYNC B1 ;  /* 0x0000000000017941 */ /* 0x000fea0003800000 */
.L_x_40:
[----:B-----5:R-:W-:Y:S01]  /*42e0*/  IMAD.U32 R14, R56, 0x10000, RZ ;  /* 0x00010000380e7824 */ /* 0x020fe200078e00ff */
[----:B------:R-:W-:Y:S01]  /*42f0*/  ISETP.GT.AND P1, PT, R3, 0x8, P1 ;  /* 0x000000080300780c */ /* 0x000fe20000f24270 */
[----:B------:R-:W-:Y:S02]  /*4300*/  BSSY B1, `(.L_x_42) ;  /* 0x0000007000017945 */ /* 0x000fe40003800000 */
[----:B------:R-:W-:-:S04]  /*4310*/  FMUL R14, R14, R65 ;  /* 0x000000410e0e7220 */ /* 0x000fc80000400000 */
[----:B------:R-:W-:-:S05]  /*4320*/  FFMA R14, R61, R64, R14 ;  /* 0x000000403d0e7223 */ /* 0x000fca000000000e */
[----:B------:R-:W-:-:S05]  /*4330*/  F2FP.BF16.F32.PACK_AB R14, RZ, R14 ;  /* 0x0000000eff0e723e */ /* 0x000fca00000010ff */
[----:B------:R0:W-:Y:S01]  /*4340*/  @P3 STG.E.U16 desc[UR36][R8.64+0x12], R14 ;  /* 0x0000120e08003986 */ /* 0x0001e2000c101524 */
[----:B------:R-:W-:Y:S05]  /*4350*/  @!P1 BRA `(.L_x_43) ;  /* 0x0000000000049947 */ /* 0x000fea0003800000 */
[----:B------:R0:W5:Y:S02]  /*4360*/  LDG.E.LTC128B.U16 R56, desc[UR36][R10.64+0x10] ;  /* 0x000010240a387981 */ /* 0x000164000c1e1520 */
.L_x_43:
[----:B------:R-:W-:Y:S05]  /*4370*/  BSYNC B1 ;  /* 0x0000000000017941 */ /* 0x000fea0003800000 */
.L_x_42:
[----:B0----5:R-:W-:Y:S01]  /*4380*/  IMAD.U32 R14, R56, 0x10000, RZ ;  /* 0x00010000380e7824 */ /* 0x021fe200078e00ff */
        /* <DEDUP_REMOVED lines=8> */
.L_x_45:
[----:B------:R-:W-:Y:S05]  /*4410*/  BSYNC B1 ;  /* 0x0000000000017941 */ /* 0x000fea0003800000 */
.L_x_44:
        /* <DEDUP_REMOVED lines=10> */
.L_x_47:
[----:B------:R-:W-:Y:S05]  /*44c0*/  BSYNC B1 ;  /* 0x0000000000017941 */ /* 0x000fea0003800000 */
.L_x_46:
[----:B0----5:R-:W-:Y:S01]  /*44d0*/  IMAD.U32 R14, R56, 0x10000, RZ ;  /* 0x00010000380e7824 */ /* 0x021fe200078e00ff */
        /* <DEDUP_REMOVED lines=9> */
.L_x_49:
[----:B------:R-:W-:Y:S05]  /*4570*/  BSYNC B1 ;  /* 0x0000000000017941 */ /* 0x000fea0003800000 */
.L_x_48:
        /* <DEDUP_REMOVED lines=9> */
.L_x_51:
[----:B------:R-:W-:Y:S05]  /*4610*/  BSYNC B1 ;  /* 0x0000000000017941 */ /* 0x000fea0003800000 */
.L_x_50:
        /* <DEDUP_REMOVED lines=9> */
.L_x_53:
[----:B------:R-:W-:Y:S05]  /*46b0*/  BSYNC B1 ;  /* 0x0000000000017941 */ /* 0x000fea0003800000 */
.L_x_52:
        /* <DEDUP_REMOVED lines=10> */
.L_x_55:
[----:B------:R-:W-:Y:S05]  /*4760*/  BSYNC B1 ;  /* 0x0000000000017941 */ /* 0x000fea0003800000 */
.L_x_54:
        /* <DEDUP_REMOVED lines=10> */
.L_x_57:
[----:B------:R-:W-:Y:S05]  /*4810*/  BSYNC B1 ;  /* 0x0000000000017941 */ /* 0x000fea0003800000 */
.L_x_56:
        /* <DEDUP_REMOVED lines=9> */
.L_x_59:
[----:B------:R-:W-:Y:S05]  /*48b0*/  BSYNC B1 ;  /* 0x0000000000017941 */ /* 0x000fea0003800000 */
.L_x_58:
        /* <DEDUP_REMOVED lines=9> */
.L_x_61:
[----:B------:R-:W-:Y:S05]  /*4950*/  BSYNC B1 ;  /* 0x0000000000017941 */ /* 0x000fea0003800000 */
.L_x_60:
        /* <DEDUP_REMOVED lines=10> */
.L_x_63:
[----:B------:R-:W-:Y:S05]  /*4a00*/  BSYNC B1 ;  /* 0x0000000000017941 */ /* 0x000fea0003800000 */
.L_x_62:
        /* <DEDUP_REMOVED lines=10> */
.L_x_65:
[----:B------:R-:W-:Y:S05]  /*4ab0*/  BSYNC B1 ;  /* 0x0000000000017941 */ /* 0x000fea0003800000 */
.L_x_64:
        /* <DEDUP_REMOVED lines=9> */
.L_x_67:
[----:B------:R-:W-:Y:S05]  /*4b50*/  BSYNC B1 ;  /* 0x0000000000017941 */ /* 0x000fea0003800000 */
.L_x_66:
        /* <DEDUP_REMOVED lines=9> */
.L_x_69:
[----:B------:R-:W-:Y:S05]  /*4bf0*/  BSYNC B1 ;  /* 0x0000000000017941 */ /* 0x000fea0003800000 */
.L_x_68:
        /* <DEDUP_REMOVED lines=10> */
.L_x_71:
[----:B------:R-:W-:Y:S05]  /*4ca0*/  BSYNC B1 ;  /* 0x0000000000017941 */ /* 0x000fea0003800000 */
.L_x_70:
        /* <DEDUP_REMOVED lines=10> */
.L_x_73:
[----:B------:R-:W-:Y:S05]  /*4d50*/  BSYNC B1 ;  /* 0x0000000000017941 */ /* 0x000fea0003800000 */
.L_x_72:
        /* <DEDUP_REMOVED lines=9> */
.L_x_75:
[----:B------:R-:W-:Y:S05]  /*4df0*/  BSYNC B1 ;  /* 0x0000000000017941 */ /* 0x000fea0003800000 */
.L_x_74:
        /* <DEDUP_REMOVED lines=9> */
.L_x_77:
[----:B------:R-:W-:Y:S05]  /*4e90*/  BSYNC B1 ;  /* 0x0000000000017941 */ /* 0x000fea0003800000 */
.L_x_76:
        /* <DEDUP_REMOVED lines=10> */
.L_x_79:
[----:B------:R-:W-:Y:S05]  /*4f40*/  BSYNC B1 ;  /* 0x0000000000017941 */ /* 0x000fea0003800000 */
.L_x_78:
        /* <DEDUP_REMOVED lines=10> */
.L_x_81:
[----:B------:R-:W-:Y:S05]  /*4ff0*/  BSYNC B1 ;  /* 0x0000000000017941 */ /* 0x000fea0003800000 */
.L_x_80:
        /* <DEDUP_REMOVED lines=9> */
.L_x_83:
[----:B------:R-:W-:Y:S05]  /*5090*/  BSYNC B1 ;  /* 0x0000000000017941 */ /* 0x000fea0003800000 */
.L_x_82:
        /* <DEDUP_REMOVED lines=9> */
.L_x_85:
[----:B------:R-:W-:Y:S05]  /*5130*/  BSYNC B1 ;  /* 0x0000000000017941 */ /* 0x000fea0003800000 */
.L_x_84:
        /* <DEDUP_REMOVED lines=10> */
.L_x_87:
[----:B------:R-:W-:Y:S05]  /*51e0*/  BSYNC B1 ;  /* 0x0000000000017941 */ /* 0x000fea0003800000 */
.L_x_86:
        /* <DEDUP_REMOVED lines=10> */
.L_x_89:
[----:B------:R-:W-:Y:S05]  /*5290*/  BSYNC B1 ;  /* 0x0000000000017941 */ /* 0x000fea0003800000 */
.L_x_88:
        /* <DEDUP_REMOVED lines=9> */
.L_x_91:
[----:B------:R-:W-:Y:S05]  /*5330*/  BSYNC B1 ;  /* 0x0000000000017941 */ /* 0x000fea0003800000 */
.L_x_90:
        /* <DEDUP_REMOVED lines=9> */
.L_x_93:
[----:B------:R-:W-:Y:S05]  /*53d0*/  BSYNC B1 ;  /* 0x0000000000017941 */ /* 0x000fea0003800000 */
.L_x_92:
        /* <DEDUP_REMOVED lines=10> */
.L_x_95:
[----:B------:R-:W-:Y:S05]  /*5480*/  BSYNC B1 ;  /* 0x0000000000017941 */ /* 0x000fea0003800000 */
.L_x_94:
        /* <DEDUP_REMOVED lines=10> */
.L_x_97:
[----:B------:R-:W-:Y:S05]  /*5530*/  BSYNC B1 ;  /* 0x0000000000017941 */ /* 0x000fea0003800000 */
.L_x_96:
        /* <DEDUP_REMOVED lines=9> */
.L_x_99:
[----:B------:R-:W-:Y:S05]  /*55d0*/  BSYNC B1 ;  /* 0x0000000000017941 */ /* 0x000fea0003800000 */
.L_x_98:
        /* <DEDUP_REMOVED lines=9> */
.L_x_101:
[----:B------:R-:W-:Y:S05]  /*5670*/  BSYNC B1 ;  /* 0x0000000000017941 */ /* 0x000fea0003800000 */
.L_x_100:
        /* <DEDUP_REMOVED lines=10> */
.L_x_103:
[----:B------:R-:W-:Y:S05]  /*5720*/  BSYNC B1 ;  /* 0x0000000000017941 */ /* 0x000fea0003800000 */
.L_x_102:
[----:B0----5:R-:W-:Y:S01]  /*5730*/  IMAD.U32 R14, R56, 0x10000, RZ ;  /* 0x00010000380e7824 */ /* 0x021fe200078e00ff */
[----:B------:R-:W-:Y:S01]  /*5740*/  ISETP.GT.AND P0, PT, R4, 0x49, PT ;  /* 0x000000490400780c */ /* 0x000fe20003f04270 */
[----:B------:R-:W-:Y:S01]  /*5750*/  @P2 IMAD.MOV.U32 R4, RZ, RZ, R8 ;  /* 0x000000ffff042224 */ /* 0x000fe200078e0008 */
[----:B------:R-:W-:Y:S01]  /*5760*/  BSSY B1, `(.L_x_104) ;  /* 0x000000a000017945 */ /* 0x000fe20003800000 */
[----:B------:R-:W-:Y:S01]  /*5770*/  FMUL R5, R14, R65 ;  /* 0x000000410e057220 */ /* 0x000fe20000400000 */
[----:B------:R-:W-:-:S03]  /*5780*/  ISETP.GT.AND P3, PT, R3, RZ, P0 ;  /* 0x000000ff0300720c */ /* 0x000fc60000764270 */
[----:B------:R-:W-:-:S05]  /*5790*/  FFMA R5, R28, R64, R5 ;  /* 0x000000401c057223 */ /* 0x000fca0000000005 */
[----:B------:R-:W-:-:S04]  /*57a0*/  F2FP.BF16.F32.PACK_AB R5, RZ, R5 ;  /* 0x00000005ff05723e */ /* 0x000fc800000010ff */
[----:B------:R-:W-:Y:S01]  /*57b0*/  PRMT R14, R5, 0x7610, R14 ;  /* 0x00007610050e7816 */ /* 0x000fe2000000000e */
[----:B------:R-:W-:-:S05]  /*57c0*/  @P2 IMAD.MOV.U32 R5, RZ, RZ, R9 ;  /* 0x000000ffff052224 */ /* 0x000fca00078e0009 */
[----:B------:R0:W-:Y:S01]  /*57d0*/  @P2 STG.E.U16 desc[UR36][R4.64+0x90], R14 ;  /* 0x0000900e04002986 */ /* 0x0001e2000c101524 */
[----:B------:R-:W-:Y:S05]  /*57e0*/  @!P3 BRA `(.L_x_105) ;  /* 0x000000000004b947 */ /* 0x000fea0003800000 */
[----:B------:R0:W5:Y:S02]  /*57f0*/  LDG.E.LTC128B.U16 R56, desc[UR36][R6.64+0x92] ;  /* 0x0000922406387981 */ /* 0x000164000c1e1520 */
.L_x_105:
[----:B------:R-:W-:Y:S05]  /*5800*/  BSYNC B1 ;  /* 0x0000000000017941 */ /* 0x000fea0003800000 */
.L_x_104:
        /* <DEDUP_REMOVED lines=9> */
.L_x_107:
[----:B------:R-:W-:Y:S05]  /*58a0*/  BSYNC B1 ;  /* 0x0000000000017941 */ /* 0x000fea0003800000 */
.L_x_106:
[----:B0----5:R-:W-:Y:S01]  /*58b0*/  IMAD.U32 R4, R56, 0x10000, RZ ;  /* 0x0001000038047824 */ /* 0x021fe200078e00ff */
[----:B------:R-:W-:Y:S01]  /*58c0*/  ISETP.GT.AND P0, PT, R3, 0x8, P0 ;  /* 0x000000080300780c */ /* 0x000fe20000704270 */
[----:B------:R-:W-:Y:S02]  /*58d0*/  BSSY B1, `(.L_x_108) ;  /* 0x000000a000017945 */ /* 0x000fe40003800000 */
[----:B------:R-:W-:Y:S01]  /*58e0*/  FMUL R5, R4, R65 ;  /* 0x0000004104057220 */ /* 0x000fe20000400000 */
[----:B------:R-:W-:-:S03]  /*58f0*/  @P1 IMAD.MOV.U32 R4, RZ, RZ, R12 ;  /* 0x000000ffff041224 */ /* 0x000fc600078e000c */
[----:B------:R-:W-:-:S05]  /*5900*/  FFMA R5, R30, R64, R5 ;  /* 0x000000401e057223 */ /* 0x000fca0000000005 */
[----:B------:R-:W-:-:S04]  /*5910*/  F2FP.BF16.F32.PACK_AB R5, RZ, R5 ;  /* 0x00000005ff05723e */ /* 0x000fc800000010ff */
[----:B-1-34-:R-:W-:Y:S01]  /*5920*/  PRMT R6, R5, 0x7610, R6 ;  /* 0x0000761005067816 */ /* 0x01afe20000000006 */
[----:B------:R-:W-:-:S05]  /*5930*/  @P1 IMAD.MOV.U32 R5, RZ, RZ, R13 ;  /* 0x000000ffff051224 */ /* 0x000fca00078e000d */
[----:B------:R0:W-:Y:S01]  /*5940*/  @P1 STG.E.U16 desc[UR36][R4.64+0x90], R6 ;  /* 0x0000900604001986 */ /* 0x0001e2000c101524 */
[----:B------:R-:W-:Y:S05]  /*5950*/  @!P0 BRA `(.L_x_109) ;  /* 0x0000000000048947 */ /* 0x000fea0003800000 */
[----:B------:R1:W5:Y:S02]  /*5960*/  LDG.E.LTC128B.U16 R56, desc[UR36][R10.64+0x92] ;  /* 0x000092240a387981 */ /* 0x000364000c1e1520 */
.L_x_109:
[----:B------:R-:W-:Y:S05]  /*5970*/  BSYNC B1 ;  /* 0x0000000000017941 */ /* 0x000fea0003800000 */
.L_x_108:
[----:B------:R-:W-:Y:S05]  /*5980*/  @!P0 BRA `(.L_x_110) ;  /* 0x0000000c00a08947 */ /* 0x000fea0003800000 */
[----:B-----5:R-:W-:-:S04]  /*5990*/  IMAD.U32 R56, R56, 0x10000, RZ ;  /* 0x0001000038387824 */ /* 0x020fc800078e00ff */
[----:B------:R-:W-:-:S04]  /*59a0*/  FMUL R56, R56, R65 ;  /* 0x0000004138387220 */ /* 0x000fc80000400000 */
[----:B------:R-:W-:-:S05]  /*59b0*/  FFMA R56, R31, R64, R56 ;  /* 0x000000401f387223 */ /* 0x000fca0000000038 */
[----:B------:R-:W-:-:S05]  /*59c0*/  F2FP.BF16.F32.PACK_AB R56, RZ, R56 ;  /* 0x00000038ff38723e */ /* 0x000fca00000010ff */
[----:B------:R3:W-:Y:S01]  /*59d0*/  STG.E.U16 desc[UR36][R12.64+0x92], R56 ;  /* 0x000092380c007986 */ /* 0x0007e2000c101524 */
[----:B------:R-:W-:Y:S05]  /*59e0*/  BRA `(.L_x_110) ;  /* 0x0000000c00887947 */ /* 0x000fea0003800000 */
.L_x_33:
[----:B------:R-:W-:Y:S01]  /*59f0*/  ULDC.64 UR4, c[0x0][0x5c0] ;  /* 0x0001700000047ab9 */ /* 0x000fe20000000a00 */
[----:B------:R-:W-:Y:S01]  /*5a00*/  ISETP.GT.AND P3, PT, R4, 0x1, PT ;  /* 0x000000010400780c */ /* 0x000fe20003f64270 */
[-C--:B------:R-:W-:Y:S01]  /*5a10*/  FMUL R56, R56, R64.reuse ;  /* 0x0000004038387220 */ /* 0x080fe20000400000 */
[----:B------:R-:W-:Y:S01]  /*5a20*/  LEA R6, P0, R70, UR4, 0x1 ;  /* 0x0000000446067c11 */ /* 0x000fe2000f8008ff */
[-C--:B------:R-:W-:Y:S01]  /*5a30*/  FMUL R57, R57, R64.reuse ;  /* 0x0000004039397220 */ /* 0x080fe20000400000 */
[----:B------:R-:W-:Y:S01]  /*5a40*/  SHF.L.U64.HI R13, R12, 0x4, R13 ;  /* 0x000000040c0d7819 */ /* 0x000fe2000001020d */
[-C--:B------:R-:W-:Y:S01]  /*5a50*/  FMUL R58, R58, R64.reuse ;  /* 0x000000403a3a7220 */ /* 0x080fe20000400000 */
[----:B------:R-:W-:Y:S01]  /*5a60*/  LEA.HI.X R7, R70, UR5, R83, 0x1, P0 ;  /* 0x0000000546077c11 */ /* 0x000fe200080f0c53 */
[-C--:B------:R-:W-:Y:S01]  /*5a70*/  FMUL R59, R59, R64.reuse ;  /* 0x000000403b3b7220 */ /* 0x080fe20000400000 */
[C---:B------:R-:W-:Y:S01]  /*5a80*/  ISETP.GT.AND P0, PT, R3.reuse, RZ, P3 ;  /* 0x000000ff0300720c */ /* 0x040fe20001f04270 */
[-C--:B------:R-:W-:Y:S01]  /*5a90*/  FMUL R60, R60, R64.reuse ;  /* 0x000000403c3c7220 */ /* 0x080fe20000400000 */
[----:B------:R-:W-:Y:S01]  /*5aa0*/  ISETP.GT.AND P3, PT, R3, 0x8, P3 ;  /* 0x000000080300780c */ /* 0x000fe20001f64270 */
[----:B------:R-:W-:Y:S01]  /*5ab0*/  FMUL R61, R61, R64 ;  /* 0x000000403d3d7220 */ /* 0x000fe20000400000 */
[----:B------:R-:W-:Y:S01]  /*5ac0*/  F2FP.BF16.F32.PACK_AB R56, RZ, R56 ;  /* 0x00000038ff38723e */ /* 0x000fe200000010ff */
[-C--:B------:R-:W-:Y:S01]  /*5ad0*/  FMUL R62, R62, R64.reuse ;  /* 0x000000403e3e7220 */ /* 0x080fe20000400000 */
[----:B------:R-:W-:Y:S01]  /*5ae0*/  ISETP.GT.AND P1, PT, R3, 0x8, P1 ;  /* 0x000000080300780c */ /* 0x000fe20000f24270 */
[----:B------:R-:W-:Y:S01]  /*5af0*/  FMUL R63, R63, R64 ;  /* 0x000000403f3f7220 */ /* 0x000fe20000400000 */
[----:B------:R-:W-:Y:S01]  /*5b00*/  LEA R12, P4, R12, R6, 0x4 ;  /* 0x000000060c0c7211 */ /* 0x000fe200078820ff */
[----:B------:R-:W-:Y:S01]  /*5b10*/  @P2 STG.E.U16 desc[UR36][R6.64], R56 ;  /* 0x0000003806002986 */ /* 0x000fe2000c101524 */
[----:B------:R-:W-:Y:S01]  /*5b20*/  F2FP.BF16.F32.PACK_AB R57, RZ, R57 ;  /* 0x00000039ff39723e */ /* 0x000fe200000010ff */
[----:B------:R-:W-:Y:S01]  /*5b30*/  FMUL R48, R48, R64 ;  /* 0x0000004030307220 */ /* 0x000fe20000400000 */
[C---:B------:R-:W-:Y:S01]  /*5b40*/  ISETP.GT.AND P2, PT, R4.reuse, 0x8, PT ;  /* 0x000000080400780c */ /* 0x040fe20003f44270 */
[----:B------:R-:W-:Y:S01]  /*5b50*/  IMAD.X R13, R13, 0x1, R7, P4 ;  /* 0x000000010d0d7824 */ /* 0x000fe200020e0607 */
[----:B------:R-:W-:Y:S01]  /*5b60*/  F2FP.BF16.F32.PACK_AB R58, RZ, R58 ;  /* 0x0000003aff3a723e */ /* 0x000fe200000010ff */
[----:B------:R-:W-:Y:S01]  /*5b70*/  @P0 STG.E.U16 desc[UR36][R6.64+0x2], R57 ;  /* 0x0000023906000986 */ /* 0x000fe2000c101524 */
[C---:B------:R-:W-:Y:S01]  /*5b80*/  ISETP.GT.AND P5, PT, R3.reuse, RZ, P2 ;  /* 0x000000ff0300720c */ /* 0x040fe200017a4270 */
[--C-:B------:R-:W-:Y:S01]  /*5b90*/  @P3 IMAD.MOV.U32 R8, RZ, RZ, R12.reuse ;  /* 0x000000ffff083224 */ /* 0x100fe200078e000c */
[----:B------:R-:W-:Y:S01]  /*5ba0*/  F2FP.BF16.F32.PACK_AB R59, RZ, R59 ;  /* 0x0000003bff3b723e */ /* 0x000fe200000010ff */
[--C-:B------:R-:W-:Y:S01]  /*5bb0*/  @P3 IMAD.MOV.U32 R9, RZ, RZ, R13.reuse ;  /* 0x000000ffff093224 */ /* 0x100fe200078e000d */
[----:B------:R-:W-:Y:S01]  /*5bc0*/  ISETP.GT.AND P0, PT, R4, 0x9, PT ;  /* 0x000000090400780c */ /* 0x000fe20003f04270 */
[----:B------:R-:W-:Y:S01]  /*5bd0*/  @P1 STG.E.U16 desc[UR36][R12.64], R58 ;  /* 0x0000003a0c001986 */ /* 0x000fe2000c101524 */
[----:B------:R-:W-:Y:S01]  /*5be0*/  ISETP.GT.AND P2, PT, R3, 0x8, P2 ;  /* 0x000000080300780c */ /* 0x000fe20001744270 */
[-C--:B------:R-:W-:Y:S01]  /*5bf0*/  FMUL R49, R49, R64.reuse ;  /* 0x0000004031317220 */ /* 0x080fe20000400000 */
[C---:B------:R-:W-:Y:S01]  /*5c00*/  ISETP.GT.AND P4, PT, R3.reuse, RZ, P0 ;  /* 0x000000ff0300720c */ /* 0x040fe20000784270 */
[----:B------:R0:W-:Y:S01]  /*5c10*/  @P3 STG.E.U16 desc[UR36][R8.64+0x2], R59 ;  /* 0x0000023b08003986 */ /* 0x0001e2000c101524 */
[----:B------:R-:W-:Y:S01]  /*5c20*/  ISETP.GT.AND P3, PT, R3, 0x8, P0 ;  /* 0x000000080300780c */ /* 0x000fe20000764270 */
[----:B------:R-:W-:Y:S01]  /*5c30*/  FMUL R50, R50, R64 ;  /* 0x0000004032327220 */ /* 0x000fe20000400000 */
[----:B------:R-:W-:Y:S01]  /*5c40*/  F2FP.BF16.F32.PACK_AB R60, RZ, R60 ;  /* 0x0000003cff3c723e */ /* 0x000fe200000010ff */
[-C--:B------:R-:W-:Y:S01]  /*5c50*/  FMUL R51, R51, R64.reuse ;  /* 0x0000004033337220 */ /* 0x080fe20000400000 */
[----:B------:R-:W-:Y:S01]  /*5c60*/  F2FP.BF16.F32.PACK_AB R61, RZ, R61 ;  /* 0x0000003dff3d723e */ /* 0x000fe200000010ff */
[----:B------:R-:W-:Y:S01]  /*5c70*/  FMUL R52, R52, R64 ;  /* 0x0000004034347220 */ /* 0x000fe20000400000 */
[----:B------:R-:W-:Y:S01]  /*5c80*/  F2FP.BF16.F32.PACK_AB R62, RZ, R62 ;  /* 0x0000003eff3e723e */ /* 0x000fe200000010ff */
[----:B------:R-:W-:Y:S01]  /*5c90*/  @P5 STG.E.U16 desc[UR36][R6.64+0x10], R60 ;  /* 0x0000103c06005986 */ /* 0x000fe2000c101524 */
[C---:B------:R-:W-:Y:S01]  /*5ca0*/  ISETP.GT.AND P1, PT, R4.reuse, 0x10, PT ;  /* 0x000000100400780c */ /* 0x040fe20003f24270 */
[-C--:B------:R-:W-:Y:S01]  /*5cb0*/  FMUL R53, R53, R64.reuse ;  /* 0x0000004035357220 */ /* 0x080fe20000400000 */
[----:B------:R-:W-:Y:S01]  /*5cc0*/  ISETP.GT.AND P0, PT, R4, 0x11, PT ;  /* 0x000000110400780c */ /* 0x000fe20003f04270 */
[--C-:B0-----:R-:W-:Y:S01]  /*5cd0*/  @P2 IMAD.MOV.U32 R8, RZ, RZ, R12.reuse ;  /* 0x000000ffff082224 */ /* 0x101fe200078e000c */
[----:B------:R-:W-:Y:S01]  /*5ce0*/  @P4 STG.E.U16 desc[UR36][R6.64+0x12], R61 ;  /* 0x0000123d06004986 */ /* 0x000fe2000c101524 */
[--C-:B------:R-:W-:Y:S01]  /*5cf0*/  @P2 IMAD.MOV.U32 R9, RZ, RZ, R13.reuse ;  /* 0x000000ffff092224 */ /* 0x100fe200078e000d */
[----:B------:R-:W-:Y:S01]  /*5d00*/  ISETP.GT.AND P5, PT, R3, RZ, P1 ;  /* 0x000000ff0300720c */ /* 0x000fe20000fa4270 */
[-C--:B------:R-:W-:Y:S01]  /*5d10*/  FMUL R54, R54, R64.reuse ;  /* 0x0000004036367220 */ /* 0x080fe20000400000 */
[----:B------:R-:W-:Y:S01]  /*5d20*/  F2FP.BF16.F32.PACK_AB R63, RZ, R63 ;  /* 0x0000003fff3f723e */ /* 0x000fe200000010ff */
[-C--:B------:R-:W-:Y:S01]  /*5d30*/  FMUL R55, R55, R64.reuse ;  /* 0x0000004037377220 */ /* 0x080fe20000400000 */
[----:B------:R0:W-:Y:S01]  /*5d40*/  @P2 STG.E.U16 desc[UR36][R8.64+0x10], R62 ;  /* 0x0000103e08002986 */ /* 0x0001e2000c101524 */
[C---:B------:R-:W-:Y:S01]  /*5d50*/  ISETP.GT.AND P1, PT, R3.reuse, 0x8, P1 ;  /* 0x000000080300780c */ /* 0x040fe20000f24270 */
[-C--:B------:R-:W-:Y:S01]  /*5d60*/  FMUL R40, R40, R64.reuse ;  /* 0x0000004028287220 */ /* 0x080fe20000400000 */
[----:B------:R-:W-:Y:S01]  /*5d70*/  ISETP.GT.AND P4, PT, R3, RZ, P0 ;  /* 0x000000ff0300720c */ /* 0x000fe20000784270 */
[----:B------:R-:W-:Y:S01]  /*5d80*/  FMUL R41, R41, R64 ;  /* 0x0000004029297220 */ /* 0x000fe20000400000 */
[----:B------:R-:W-:Y:S01]  /*5d90*/  F2FP.BF16.F32.PACK_AB R48, RZ, R48 ;  /* 0x00000030ff30723e */ /* 0x000fe200000010ff */
[-C--:B------:R-:W-:Y:S01]  /*5da0*/  FMUL R42, R42, R64.reuse ;  /* 0x000000402a2a7220 */ /* 0x080fe20000400000 */
[----:B------:R-:W-:Y:S01]  /*5db0*/  F2FP.BF16.F32.PACK_AB R49, RZ, R49 ;  /* 0x00000031ff31723e */ /* 0x000fe200000010ff */
[----:B------:R-:W-:Y:S01]  /*5dc0*/  FMUL R43, R43, R64 ;  /* 0x000000402b2b7220 */ /* 0x000fe20000400000 */
[----:B------:R-:W-:Y:S01]  /*5dd0*/  F2FP.BF16.F32.PACK_AB R50, RZ, R50 ;  /* 0x00000032ff32723e */ /* 0x000fe200000010ff */
[----:B------:R-:W-:Y:S01]  /*5de0*/  FMUL R44, R44, R64 ;  /* 0x000000402c2c7220 */ /* 0x000fe20000400000 */
[----:B------:R-:W-:Y:S01]  /*5df0*/  ISETP.GT.AND P2, PT, R4, 0x18, PT ;  /* 0x000000180400780c */ /* 0x000fe20003f44270 */
[--C-:B0-----:R-:W-:Y:S01]  /*5e00*/  @P3 IMAD.MOV.U32 R8, RZ, RZ, R12.reuse ;  /* 0x000000ffff083224 */ /* 0x101fe200078e000c */
[----:B------:R-:W-:Y:S01]  /*5e10*/  F2FP.BF16.F32.PACK_AB R51, RZ, R51 ;  /* 0x00000033ff33723e */ /* 0x000fe200000010ff */
[--C-:B------:R-:W-:Y:S01]  /*5e20*/  @P3 IMAD.MOV.U32 R9, RZ, RZ, R13.reuse ;  /* 0x000000ffff093224 */ /* 0x100fe200078e000d */
[----:B------:R-:W-:Y:S01]  /*5e30*/  F2FP.BF16.F32.PACK_AB R52, RZ, R52 ;  /* 0x00000034ff34723e */ /* 0x000fe200000010ff */
[-C--:B------:R-:W-:Y:S01]  /*5e40*/  FMUL R45, R45, R64.reuse ;  /* 0x000000402d2d7220 */ /* 0x080fe20000400000 */
[----:B------:R-:W-:Y:S01]  /*5e50*/  F2FP.BF16.F32.PACK_AB R53, RZ, R53 ;  /* 0x00000035ff35723e */ /* 0x000fe200000010ff */
[-C--:B------:R-:W-:Y:S01]  /*5e60*/  FMUL R46, R46, R64.reuse ;  /* 0x000000402e2e7220 */ /* 0x080fe20000400000 */
[----:B------:R0:W-:Y:S01]  /*5e70*/  @P3 STG.E.U16 desc[UR36][R8.64+0x12], R63 ;  /* 0x0000123f08003986 */ /* 0x0001e2000c101524 */
[----:B------:R-:W-:Y:S01]  /*5e80*/  ISETP.GT.AND P3, PT, R3, 0x8, P0 ;  /* 0x000000080300780c */ /* 0x000fe20000764270 */
[-C--:B------:R-:W-:Y:S01]  /*5e90*/  FMUL R47, R47, R64.reuse ;  /* 0x000000402f2f7220 */ /* 0x080fe20000400000 */
[----:B------:R-:W-:Y:S01]  /*5ea0*/  ISETP.GT.AND P0, PT, R4, 0x19, PT ;  /* 0x000000190400780c */ /* 0x000fe20003f04270 */
[----:B------:R-:W-:Y:S01]  /*5eb0*/  @P5 STG.E.U16 desc[UR36][R6.64+0x20], R48 ;  /* 0x0000203006005986 */ /* 0x000fe2000c101524 */
[C---:B------:R-:W-:Y:S01]  /*5ec0*/  ISETP.GT.AND P5, PT, R3.reuse, RZ, P2 ;  /* 0x000000ff0300720c */ /* 0x040fe200017a4270 */
[----:B------:R-:W-:Y:S01]  /*5ed0*/  FMUL R32, R32, R64 ;  /* 0x0000004020207220 */ /* 0x000fe20000400000 */
[----:B------:R-:W-:Y:S01]  /*5ee0*/  F2FP.BF16.F32.PACK_AB R54, RZ, R54 ;  /* 0x00000036ff36723e */ /* 0x000fe200000010ff */
[----:B------:R-:W-:Y:S01]  /*5ef0*/  @P4 STG.E.U16 desc[UR36][R6.64+0x22], R49 ;  /* 0x0000223106004986 */ /* 0x000fe2000c101524 */
[----:B------:R-:W-:Y:S01]  /*5f00*/  ISETP.GT.AND P4, PT, R3, RZ, P0 ;  /* 0x000000ff0300720c */ /* 0x000fe20000784270 */
[----:B------:R-:W-:Y:S01]  /*5f10*/  FMUL R33, R33, R64 ;  /* 0x0000004021217220 */ /* 0x000fe20000400000 */
[----:B------:R-:W-:Y:S01]  /*5f20*/  F2FP.BF16.F32.PACK_AB R55, RZ, R55 ;  /* 0x00000037ff37723e */ /* 0x000fe200000010ff */
[--C-:B0-----:R-:W-:Y:S01]  /*5f30*/  @P1 IMAD.MOV.U32 R8, RZ, RZ, R12.reuse ;  /* 0x000000ffff081224 */ /* 0x101fe200078e000c */
[----:B------:R-:W-:Y:S01]  /*5f40*/  F2FP.BF16.F32.PACK_AB R40, RZ, R40 ;  /* 0x00000028ff28723e */ /* 0x000fe200000010ff */
[--C-:B------:R-:W-:Y:S01]  /*5f50*/  @P1 IMAD.MOV.U32 R9, RZ, RZ, R13.reuse ;  /* 0x000000ffff091224 */ /* 0x100fe200078e000d */
[----:B------:R-:W-:Y:S01]  /*5f60*/  F2FP.BF16.F32.PACK_AB R41, RZ, R41 ;  /* 0x00000029ff29723e */ /* 0x000fe200000010ff */
[----:B------:R-:W-:Y:S01]  /*5f70*/  FMUL R34, R34, R64 ;  /* 0x0000004022227220 */ /* 0x000fe20000400000 */
[----:B------:R-:W-:Y:S01]  /*5f80*/  F2FP.BF16.F32.PACK_AB R42, RZ, R42 ;  /* 0x0000002aff2a723e */ /* 0x000fe200000010ff */
[-C--:B------:R-:W-:Y:S01]  /*5f90*/  FMUL R35, R35, R64.reuse ;  /* 0x0000004023237220 */ /* 0x080fe20000400000 */
[----:B------:R0:W-:Y:S01]  /*5fa0*/  @P1 STG.E.U16 desc[UR36][R8.64+0x20], R50 ;  /* 0x0000203208001986 */ /* 0x0001e2000c101524 */
[----:B------:R-:W-:Y:S01]  /*5fb0*/  ISETP.GT.AND P1, PT, R3, 0x8, P2 ;  /* 0x000000080300780c */ /* 0x000fe20001724270 */
[-C--:B------:R-:W-:Y:S01]  /*5fc0*/  FMUL R36, R36, R64.reuse ;  /* 0x0000004024247220 */ /* 0x080fe20000400000 */
[----:B------:R-:W-:Y:S01]  /*5fd0*/  ISETP.GT.AND P2, PT, R4, 0x20, PT ;  /* 0x000000200400780c */ /* 0x000fe20003f44270 */
[-C--:B------:R-:W-:Y:S01]  /*5fe0*/  FMUL R37, R37, R64.reuse ;  /* 0x0000004025257220 */ /* 0x080fe20000400000 */
[----:B------:R-:W-:Y:S01]  /*5ff0*/  F2FP.BF16.F32.PACK_AB R43, RZ, R43 ;  /* 0x0000002bff2b723e */ /* 0x000fe200000010ff */
[----:B------:R-:W-:Y:S01]  /*6000*/  FMUL R38, R38, R64 ;  /* 0x0000004026267220 */ /* 0x000fe20000400000 */
[----:B------:R-:W-:Y:S01]  /*6010*/  F2FP.BF16.F32.PACK_AB R44, RZ, R44 ;  /* 0x0000002cff2c723e */ /* 0x000fe200000010ff */
[-C--:B------:R-:W-:Y:S01]  /*6020*/  FMUL R39, R39, R64.reuse ;  /* 0x0000004027277220 */ /* 0x080fe20000400000 */
[----:B------:R-:W-:Y:S01]  /*6030*/  F2FP.BF16.F32.PACK_AB R45, RZ, R45 ;  /* 0x0000002dff2d723e */ /* 0x000fe200000010ff */
[----:B------:R-:W-:Y:S01]  /*6040*/  FMUL R24, R24, R64 ;  /* 0x0000004018187220 */ /* 0x000fe20000400000 */
[----:B------:R-:W-:Y:S01]  /*6050*/  F2FP.BF16.F32.PACK_AB R46, RZ, R46 ;  /* 0x0000002eff2e723e */ /* 0x000fe200000010ff */
        /* <DEDUP_REMOVED lines=19> */
[----:B0-----:R-:W-:Y:S01]  /*6190*/  @P1 IMAD.MOV.U32 R8, RZ, RZ, R12 ;  /* 0x000000ffff081224 */ /* 0x001fe200078e000c */
[----:B------:R-:W-:Y:S01]  /*61a0*/  F2FP.BF16.F32.PACK_AB R36, RZ, R36 ;  /* 0x00000024ff24723e */ /* 0x000fe200000010ff */
[----:B------:R-:W-:Y:S01]  /*61b0*/  @P1 IMAD.MOV.U32 R9, RZ, RZ, R13 ;  /* 0x000000ffff091224 */ /* 0x000fe200078e000d */
[----:B------:R-:W-:Y:S01]  /*61c0*/  F2FP.BF16.F32.PACK_AB R37, RZ, R37 ;  /* 0x00000025ff25723e */ /* 0x000fe200000010ff */
[----:B------:R-:W-:Y:S01]  /*61d0*/  FMUL R30, R30, R64 ;  /* 0x000000401e1e7220 */ /* 0x000fe20000400000 */
[----:B------:R-:W-:Y:S01]  /*61e0*/  F2FP.BF16.F32.PACK_AB R38, RZ, R38 ;  /* 0x00000026ff26723e */ /* 0x000fe200000010ff */
[----:B------:R-:W-:Y:S01]  /*61f0*/  FMUL R31, R31, R64 ;  /* 0x000000401f1f7220 */ /* 0x000fe20000400000 */
[----:B------:R0:W-:Y:S01]  /*6200*/  @P1 STG.E.U16 desc[UR36][R8.64+0x30], R54 ;  /* 0x0000303608001986 */ /* 0x0001e2000c101524 */
[----:B------:R-:W-:-:S02]  /*6210*/  ISETP.GT.AND P1, PT, R3, 0x8, P2 ;  /* 0x000000080300780c */ /* 0x000fc40001724270 */
[----:B------:R-:W-:Y:S02]  /*6220*/  ISETP.GT.AND P2, PT, R4, 0x28, PT ;  /* 0x000000280400780c */ /* 0x000fe40003f44270 */
[----:B------:R-:W-:Y:S02]  /*6230*/  F2FP.BF16.F32.PACK_AB R39, RZ, R39 ;  /* 0x00000027ff27723e */ /* 0x000fe400000010ff */
[----:B------:R-:W-:Y:S02]  /*6240*/  F2FP.BF16.F32.PACK_AB R24, RZ, R24 ;  /* 0x00000018ff18723e */ /* 0x000fe400000010ff */
[----:B------:R-:W-:Y:S02]  /*6250*/  F2FP.BF16.F32.PACK_AB R25, RZ, R25 ;  /* 0x00000019ff19723e */ /* 0x000fe400000010ff */
[----:B------:R-:W-:Y:S01]  /*6260*/  F2FP.BF16.F32.PACK_AB R26, RZ, R26 ;  /* 0x0000001aff1a723e */ /* 0x000fe200000010ff */
[----:B0-----:R-:W-:Y:S01]  /*6270*/  @P3 IMAD.MOV.U32 R8, RZ, RZ, R12 ;  /* 0x000000ffff083224 */ /* 0x001fe200078e000c */
[----:B------:R-:W-:Y:S01]  /*6280*/  F2FP.BF16.F32.PACK_AB R27, RZ, R27 ;  /* 0x0000001bff1b723e */ /* 0x000fe200000010ff */
[----:B------:R-:W-:Y:S01]  /*6290*/  @P3 IMAD.MOV.U32 R9, RZ, RZ, R13 ;  /* 0x000000ffff093224 */ /* 0x000fe200078e000d */
[----:B------:R-:W-:-:S02]  /*62a0*/  F2FP.BF16.F32.PACK_AB R28, RZ, R28 ;  /* 0x0000001cff1c723e */ /* 0x000fc400000010ff */
[----:B------:R-:W-:Y:S02]  /*62b0*/  F2FP.BF16.F32.PACK_AB R29, RZ, R29 ;  /* 0x0000001dff1d723e */ /* 0x000fe400000010ff */
[----:B------:R0:W-:Y:S01]  /*62c0*/  @P3 STG.E.U16 desc[UR36][R8.64+0x32], R55 ;  /* 0x0000323708003986 */ /* 0x0001e2000c101524 */
[C---:B------:R-:W-:Y:S02]  /*62d0*/  ISETP.GT.AND P3, PT, R3.reuse, 0x8, P0 ;  /* 0x000000080300780c */ /* 0x040fe40000764270 */
[----:B------:R-:W-:Y:S01]  /*62e0*/  ISETP.GT.AND P0, PT, R4, 0x29, PT ;  /* 0x000000290400780c */ /* 0x000fe20003f04270 */
[----:B------:R-:W-:Y:S01]  /*62f0*/  @P5 STG.E.U16 desc[UR36][R6.64+0x40], R40 ;  /* 0x0000402806005986 */ /* 0x000fe2000c101524 */
[C---:B------:R-:W-:Y:S02]  /*6300*/  ISETP.GT.AND P5, PT, R3.reuse, RZ, P2 ;  /* 0x000000ff0300720c */ /* 0x040fe400017a4270 */
[C---:B------:R-:W-:Y:S01]  /*6310*/  ISETP.GT.AND P2, PT, R3.reuse, 0x8, P2 ;  /* 0x000000080300780c */ /* 0x040fe20001744270 */
[----:B------:R-:W-:Y:S01]  /*6320*/  @P4 STG.E.U16 desc[UR36][R6.64+0x42], R41 ;  /* 0x0000422906004986 */ /* 0x000fe2000c101524 */
[----:B------:R-:W-:-:S02]  /*6330*/  ISETP.GT.AND P4, PT, R3, RZ, P0 ;  /* 0x000000ff0300720c */ /* 0x000fc40000784270 */
[----:B------:R-:W-:Y:S01]  /*6340*/  ISETP.GT.AND P0, PT, R3, 0x8, P0 ;  /* 0x000000080300780c */ /* 0x000fe20000704270 */
[----:B0-----:R-:W-:Y:S01]  /*6350*/  @P1 IMAD.MOV.U32 R8, RZ, RZ, R12 ;  /* 0x000000ffff081224 */ /* 0x001fe200078e000c */
[----:B------:R-:W-:Y:S01]  /*6360*/  F2FP.BF16.F32.PACK_AB R30, RZ, R30 ;  /* 0x0000001eff1e723e */ /* 0x000fe200000010ff */
[----:B------:R-:W-:Y:S01]  /*6370*/  @P1 IMAD.MOV.U32 R9, RZ, RZ, R13 ;  /* 0x000000ffff091224 */ /* 0x000fe200078e000d */
[----:B------:R-:W-:-:S04]  /*6380*/  F2FP.BF16.F32.PACK_AB R31, RZ, R31 ;  /* 0x0000001fff1f723e */ /* 0x000fc800000010ff */
[----:B------:R0:W-:Y:S01]  /*6390*/  @P1 STG.E.U16 desc[UR36][R8.64+0x40], R42 ;  /* 0x0000402a08001986 */ /* 0x0001e2000c101524 */
[----:B------:R-:W-:Y:S01]  /*63a0*/  ISETP.GT.AND P1, PT, R4, 0x31, PT ;  /* 0x000000310400780c */ /* 0x000fe20003f24270 */
[----:B0-----:R-:W-:Y:S02]  /*63b0*/  @P3 IMAD.MOV.U32 R8, RZ, RZ, R12 ;  /* 0x000000ffff083224 */ /* 0x001fe400078e000c */
[----:B------:R-:W-:-:S05]  /*63c0*/  @P3 IMAD.MOV.U32 R9, RZ, RZ, R13 ;  /* 0x000000ffff093224 */ /* 0x000fca00078e000d */
[----:B------:R0:W-:Y:S01]  /*63d0*/  @P3 STG.E.U16 desc[UR36][R8.64+0x42], R43 ;  /* 0x0000422b08003986 */ /* 0x0001e2000c101524 */
[----:B------:R-:W-:-:S03]  /*63e0*/  ISETP.GT.AND P3, PT, R4, 0x30, PT ;  /* 0x000000300400780c */ /* 0x000fc60003f64270 */
[----:B------:R-:W-:Y:S01]  /*63f0*/  @P5 STG.E.U16 desc[UR36][R6.64+0x50], R44 ;  /* 0x0000502c06005986 */ /* 0x000fe2000c101524 */
[----:B------:R-:W-:-:S03]  /*6400*/  ISETP.GT.AND P5, PT, R3, RZ, P3 ;  /* 0x000000ff0300720c */ /* 0x000fc60001fa4270 */
[----:B------:R-:W-:Y:S01]  /*6410*/  @P4 STG.E.U16 desc[UR36][R6.64+0x52], R45 ;  /* 0x0000522d06004986 */ /* 0x000fe2000c101524 */
[----:B------:R-:W-:Y:S01]  /*6420*/  ISETP.GT.AND P4, PT, R3, RZ, P1 ;  /* 0x000000ff0300720c */ /* 0x000fe20000f84270 */
[----:B0-----:R-:W-:Y:S02]  /*6430*/  @P2 IMAD.MOV.U32 R8, RZ, RZ, R12 ;  /* 0x000000ffff082224 */ /* 0x001fe400078e000c */
[----:B------:R-:W-:-:S05]  /*6440*/  @P2 IMAD.MOV.U32 R9, RZ, RZ, R13 ;  /* 0x000000ffff092224 */ /* 0x000fca00078e000d */
[----:B------:R0:W-:Y:S02]  /*6450*/  @P2 STG.E.U16 desc[UR36][R8.64+0x50], R46 ;  /* 0x0000502e08002986 */ /* 0x0001e4000c101524 */
[----:B0-----:R-:W-:Y:S02]  /*6460*/  @P0 IMAD.MOV.U32 R8, RZ, RZ, R12 ;  /* 0x000000ffff080224 */ /* 0x001fe400078e000c */
[----:B------:R-:W-:-:S05]  /*6470*/  @P0 IMAD.MOV.U32 R9, RZ, RZ, R13 ;  /* 0x000000ffff090224 */ /* 0x000fca00078e000d */
[----:B------:R0:W-:Y:S01]  /*6480*/  @P0 STG.E.U16 desc[UR36][R8.64+0x52], R47 ;  /* 0x0000522f08000986 */ /* 0x0001e2000c101524 */
[----:B------:R-:W-:-:S03]  /*6490*/  ISETP.GT.AND P0, PT, R3, 0x8, P3 ;  /* 0x000000080300780c */ /* 0x000fc60001f04270 */
[----:B------:R-:W-:Y:S01]  /*64a0*/  @P5 STG.E.U16 desc[UR36][R6.64+0x60], R32 ;  /* 0x0000602006005986 */ /* 0x000fe2000c101524 */
[C---:B------:R-:W-:Y:S02]  /*64b0*/  ISETP.GT.AND P5, PT, R3.reuse, 0x8, P1 ;  /* 0x000000080300780c */ /* 0x040fe40000fa4270 */
[C---:B------:R-:W-:Y:S01]  /*64c0*/  ISETP.GT.AND P1, PT, R4.reuse, 0x39, PT ;  /* 0x000000390400780c */ /* 0x040fe20003f24270 */
[----:B------:R-:W-:Y:S01]  /*64d0*/  @P4 STG.E.U16 desc[UR36][R6.64+0x62], R33 ;  /* 0x0000622106004986 */ /* 0x000fe2000c101524 */
[----:B------:R-:W-:Y:S02]  /*64e0*/  ISETP.GT.AND P4, PT, R4, 0x38, PT ;  /* 0x000000380400780c */ /* 0x000fe40003f84270 */
[C---:B------:R-:W-:Y:S02]  /*64f0*/  ISETP.GT.AND P3, PT, R3.reuse, RZ, P1 ;  /* 0x000000ff0300720c */ /* 0x040fe40000f64270 */
[C---:B------:R-:W-:Y:S01]  /*6500*/  ISETP.GT.AND P2, PT, R3.reuse, RZ, P4 ;  /* 0x000000ff0300720c */ /* 0x040fe20002744270 */
[----:B0-----:R-:W-:Y:S01]  /*6510*/  @P0 IMAD.MOV.U32 R8, RZ, RZ, R12 ;  /* 0x000000ffff080224 */ /* 0x001fe200078e000c */
[----:B------:R-:W-:Y:S01]  /*6520*/  ISETP.GT.AND P4, PT, R3, 0x8, P4 ;  /* 0x000000080300780c */ /* 0x000fe20002784270 */
[----:B------:R-:W-:-:S05]  /*6530*/  @P0 IMAD.MOV.U32 R9, RZ, RZ, R13 ;  /* 0x000000ffff090224 */ /* 0x000fca00078e000d */
[----:B------:R0:W-:Y:S01]  /*6540*/  @P0 STG.E.U16 desc[UR36][R8.64+0x60], R34 ;  /* 0x0000602208000986 */ /* 0x0001e2000c101524 */
[----:B------:R-:W-:-:S06]  /*6550*/  ISETP.GT.AND P0, PT, R4, 0x49, PT ;  /* 0x000000490400780c */ /* 0x000fcc0003f04270 */
[--C-:B------:R-:W-:Y:S02]  /*6560*/  @P4 IMAD.MOV.U32 R5, RZ, RZ, R13.reuse ;  /* 0x000000ffff054224 */ /* 0x100fe400078e000d */
[----:B0-----:R-:W-:Y:S02]  /*6570*/  @P5 IMAD.MOV.U32 R8, RZ, RZ, R12 ;  /* 0x000000ffff085224 */ /* 0x001fe400078e000c */
[----:B------:R-:W-:-:S05]  /*6580*/  @P5 IMAD.MOV.U32 R9, RZ, RZ, R13 ;  /* 0x000000ffff095224 */ /* 0x000fca00078e000d */
[----:B------:R-:W-:Y:S01]  /*6590*/  @P5 STG.E.U16 desc[UR36][R8.64+0x62], R35 ;  /* 0x0000622308005986 */ /* 0x000fe2000c101524 */
[----:B------:R-:W-:Y:S02]  /*65a0*/  ISETP.GT.AND P5, PT, R3, 0x8, P1 ;  /* 0x000000080300780c */ /* 0x000fe40000fa4270 */
[C---:B------:R-:W-:Y:S01]  /*65b0*/  ISETP.GT.AND P1, PT, R4.reuse, 0x48, PT ;  /* 0x000000480400780c */ /* 0x040fe20003f24270 */
[----:B------:R-:W-:Y:S01]  /*65c0*/  @P2 STG.E.U16 desc[UR36][R6.64+0x70], R36 ;  /* 0x0000702406002986 */ /* 0x000fe2000c101524 */
[----:B------:R-:W-:-:S03]  /*65d0*/  ISETP.GT.AND P2, PT, R4, 0x41, PT ;  /* 0x000000410400780c */ /* 0x000fc60003f44270 */
[----:B------:R-:W-:Y:S01]  /*65e0*/  @P3 STG.E.U16 desc[UR36][R6.64+0x72], R37 ;  /* 0x0000722506003986 */ /* 0x000fe2000c101524 */
[----:B------:R-:W-:Y:S01]  /*65f0*/  ISETP.GT.AND P3, PT, R4, 0x40, PT ;  /* 0x000000400400780c */ /* 0x000fe20003f64270 */
[----:B------:R-:W-:-:S05]  /*6600*/  @P4 IMAD.MOV.U32 R4, RZ, RZ, R12 ;  /* 0x000000ffff044224 */ /* 0x000fca00078e000c */
[----:B------:R0:W-:Y:S01]  /*6610*/  @P4 STG.E.U16 desc[UR36][R4.64+0x70], R38 ;  /* 0x0000702604004986 */ /* 0x0001e2000c101524 */
[C---:B------:R-:W-:Y:S02]  /*6620*/  ISETP.GT.AND P4, PT, R3.reuse, RZ, P2 ;  /* 0x000000ff0300720c */ /* 0x040fe40001784270 */
[----:B------:R-:W-:Y:S01]  /*6630*/  ISETP.GT.AND P2, PT, R3, 0x8, P2 ;  /* 0x000000080300780c */ /* 0x000fe20001744270 */
[----:B0-----:R-:W-:Y:S02]  /*6640*/  @P5 IMAD.MOV.U32 R4, RZ, RZ, R12 ;  /* 0x000000ffff045224 */ /* 0x001fe400078e000c */
[----:B------:R-:W-:-:S05]  /*6650*/  @P5 IMAD.MOV.U32 R5, RZ, RZ, R13 ;  /* 0x000000ffff055224 */ /* 0x000fca00078e000d */
[----:B------:R0:W-:Y:S01]  /*6660*/  @P5 STG.E.U16 desc[UR36][R4.64+0x72], R39 ;  /* 0x0000722704005986 */ /* 0x0001e2000c101524 */
[C---:B------:R-:W-:Y:S02]  /*6670*/  ISETP.GT.AND P5, PT, R3.reuse, RZ, P3 ;  /* 0x000000ff0300720c */ /* 0x040fe40001fa4270 */
[----:B------:R-:W-:-:S11]  /*6680*/  ISETP.GT.AND P3, PT, R3, 0x8, P3 ;  /* 0x000000080300780c */ /* 0x000fd60001f64270 */
[----:B0-----:R-:W-:Y:S02]  /*6690*/  @P5 IMAD.MOV.U32 R4, RZ, RZ, R6 ;  /* 0x000000ffff045224 */ /* 0x001fe400078e0006 */
        /* <DEDUP_REMOVED lines=8> */
[----:B------:R-:W-:Y:S01]  /*6720*/  ISETP.GT.AND P1, PT, R3, 0x8, P1 ;  /* 0x000000080300780c */ /* 0x000fe20000f24270 */
[----:B0-----:R-:W-:Y:S02]  /*6730*/  @P3 IMAD.MOV.U32 R4, RZ, RZ, R12 ;  /* 0x000000ffff043224 */ /* 0x001fe400078e000c */
[----:B------:R-:W-:-:S05]  /*6740*/  @P3 IMAD.MOV.U32 R5, RZ, RZ, R13 ;  /* 0x000000ffff053224 */ /* 0x000fca00078e000d */
[----:B------:R0:W-:Y:S02]  /*6750*/  @P3 STG.E.U16 desc[UR36][R4.64+0x80], R26 ;  /* 0x0000801a04003986 */ /* 0x0001e4000c101524 */
[----:B0-----:R-:W-:Y:S02]  /*6760*/  @P2 IMAD.MOV.U32 R4, RZ, RZ, R12 ;  /* 0x000000ffff042224 */ /* 0x001fe400078e000c */
[----:B------:R-:W-:-:S05]  /*6770*/  @P2 IMAD.MOV.U32 R5, RZ, RZ, R13 ;  /* 0x000000ffff052224 */ /* 0x000fca00078e000d */
[----:B------:R0:W-:Y:S02]  /*6780*/  @P2 STG.E.U16 desc[UR36][R4.64+0x82], R27 ;  /* 0x0000821b04002986 */ /* 0x0001e4000c101524 */
[----:B0-----:R-:W-:Y:S02]  /*6790*/  @P4 IMAD.MOV.U32 R4, RZ, RZ, R6 ;  /* 0x000000ffff044224 */ /* 0x001fe400078e0006 */
[----:B------:R-:W-:-:S05]  /*67a0*/  @P4 IMAD.MOV.U32 R5, RZ, RZ, R7 ;  /* 0x000000ffff054224 */ /* 0x000fca00078e0007 */
[----:B------:R0:W-:Y:S04]  /*67b0*/  @P4 STG.E.U16 desc[UR36][R4.64+0x90], R28 ;  /* 0x0000901c04004986 */ /* 0x0001e8000c101524 */
[----:B------:R4:W-:Y:S01]  /*67c0*/  @P5 STG.E.U16 desc[UR36][R6.64+0x92], R29 ;  /* 0x0000921d06005986 */ /* 0x0009e2000c101524 */
[----:B0-----:R-:W-:Y:S02]  /*67d0*/  @P1 IMAD.MOV.U32 R4, RZ, RZ, R12 ;  /* 0x000000ffff041224 */ /* 0x001fe400078e000c */
[----:B------:R-:W-:-:S05]  /*67e0*/  @P1 IMAD.MOV.U32 R5, RZ, RZ, R13 ;  /* 0x000000ffff051224 */ /* 0x000fca00078e000d */
[----:B------:R4:W-:Y:S04]  /*67f0*/  @P1 STG.E.U16 desc[UR36][R4.64+0x90], R30 ;  /* 0x0000901e04001986 */ /* 0x0009e8000c101524 */
[----:B------:R4:W-:Y:S02]  /*6800*/  @P0 STG.E.U16 desc[UR36][R12.64+0x92], R31 ;  /* 0x0000921f0c000986 */ /* 0x0009e4000c101524 */
.L_x_110:
[----:B------:R-:W-:Y:S05]  /*6810*/  BSYNC B0 ;  /* 0x0000000000007941 */ /* 0x000fea0003800000 */
.L_x_32:
[----:B------:R-:W-:Y:S01]  /*6820*/  ULDC UR4, c[0x0][0xc] ;  /* 0x0000030000047ab9 */ /* 0x000fe20000000800 */
[----:B------:R-:W-:Y:S01]  /*6830*/  ULDC UR5, c[0x0][0x10] ;  /* 0x0000040000057ab9 */ /* 0x000fe20000000800 */
[----:B------:R-:W0:Y:S01]  /*6840*/  LDC R3, c[0x0][0x14] ;  /* 0x00000500ff037b82 */ /* 0x000e220000000800 */
[----:B------:R-:W-:Y:S01]  /*6850*/  UIMAD.WIDE.U32 UR4, UR4, UR5, URZ ;  /* 0x00000005040472a5 */ /* 0x000fe2000f8e003f */
[----:B------:R-:W-:Y:S02]  /*6860*/  IMAD.MOV.U32 R69, RZ, RZ, -0x1 ;  /* 0xffffffffff457424 */ /* 0x000fe400078e00ff */
[----:B------:R-:W-:-:S03]  /*6870*/  IMAD.MOV.U32 R67, RZ, RZ, -0x1 ;  /* 0xffffffffff437424 */ /* 0x000fc600078e00ff */
[----:B0-----:R-:W-:-:S04]  /*6880*/  IMAD.WIDE.U32 R16, R3, UR4, R16 ;  /* 0x0000000403107c25 */ /* 0x001fc8000f8e0010 */
[----:B------:R-:W-:Y:S01]  /*6890*/  IMAD R3, R3, UR5, RZ ;  /* 0x0000000503037c24 */ /* 0x000fe2000f8e02ff */
[----:B------:R-:W-:Y:S02]  /*68a0*/  ULDC.64 UR4, c[0x0][0x650] ;  /* 0x0001940000047ab9 */ /* 0x000fe40000000a00 */
[----:B------:R-:W-:Y:S01]  /*68b0*/  ISETP.GE.U32.AND P0, PT, R16, UR4, PT ;  /* 0x0000000410007c0c */ /* 0x000fe2000bf06070 */
[--C-:B------:R-:W-:Y:S01]  /*68c0*/  IMAD.IADD R17, R17, 0x1, R3.reuse ;  /* 0x0000000111117824 */ /* 0x100fe200078e0203 */
[----:B------:R-:W-:-:S04]  /*68d0*/  PRMT R3, RZ, 0x7610, R3 ;  /* 0x00007610ff037816 */ /* 0x000fc80000000003 */
[----:B------:R-:W-:-:S13]  /*68e0*/  ISETP.GE.U32.AND.EX P0, PT, R17, UR5, PT, P0 ;  /* 0x0000000511007c0c */ /* 0x000fda000bf06100 */
[----:B------:R-:W-:Y:S05]  /*68f0*/  @P0 BRA `(.L_x_111) ;  /* 0x0000000400640947 */ /* 0x000fea0003800000 */
[----:B---34-:R-:W0:Y:S01]  /*6900*/  S2R R12, SR_CTAID.X ;  /* 0x00000000000c7919 */ /* 0x018e220000002500 */
[----:B-12---:R-:W1:Y:S01]  /*6910*/  LDC.64 R10, c[0x0][0x628] ;  /* 0x00018a00ff0a7b82 */ /* 0x006e620000000a00 */
[----:B------:R-:W-:Y:S01]  /*6920*/  ULDC UR4, c[0x0][0x150] ;  /* 0x0000540000047ab9 */ /* 0x000fe20000000800 */
[----:B------:R-:W-:Y:S01]  /*6930*/  IMAD.MOV.U32 R8, RZ, RZ, R16 ;  /* 0x000000ffff087224 */ /* 0x000fe200078e0010 */
[----:B------:R-:W2:Y:S01]  /*6940*/  S2R R24, SR_CTAID.Y ;  /* 0x0000000000187919 */ /* 0x000ea20000002600 */
[----:B------:R-:W-:-:S04]  /*6950*/  IMAD.MOV.U32 R9, RZ, RZ, R17 ;  /* 0x000000ffff097224 */ /* 0x000fc800078e0011 */
[----:B------:R-:W3:Y:S08]  /*6960*/  LDC R21, c[0x0][0x144] ;  /* 0x00005100ff157b82 */ /* 0x000ef00000000800 */
[----:B------:R-:W4:Y:S08]  /*6970*/  LDC R0, c[0x0][0x630] ;  /* 0x00018c00ff007b82 */ /* 0x000f300000000800 */
[----:B------:R-:W2:Y:S01]  /*6980*/  LDC.64 R14, c[0x0][0x620] ;  /* 0x00018800ff0e7b82 */ /* 0x000ea20000000a00 */
[----:B-1----:R-:W-:-:S04]  /*6990*/  ISETP.NE.U32.AND P0, PT, R10, RZ, PT ;  /* 0x000000ff0a00720c */ /* 0x002fc80003f05070 */
[----:B------:R-:W-:Y:S02]  /*69a0*/  ISETP.NE.AND.EX P0, PT, R11, RZ, PT, P0 ;  /* 0x000000ff0b00720c */ /* 0x000fe40003f05300 */
[----:B0-----:R-:W-:-:S05]  /*69b0*/  I2FP.F32.U32 R3, R12 ;  /* 0x0000000c00037245 */ /* 0x001fca0000201000 */
[----:B------:R-:W-:-:S04]  /*69c0*/  FMUL R3, R3, UR4 ;  /* 0x0000000403037c20 */ /* 0x000fc80008400000 */
[----:B------:R0:W1:Y:S02]  /*69d0*/  F2I.U32.TRUNC.NTZ R20, R3 ;  /* 0x0000000300147305 */ /* 0x000064000020f000 */
[----:B---34-:R-:W-:Y:S05]  /*69e0*/  @!P0 BRA `(.L_x_112) ;  /* 0x0000000000288947 */ /* 0x018fea0003800000 */
[----:B0-----:R-:W0:Y:S02]  /*69f0*/  LDC R3, c[0x0][0x634] ;  /* 0x00018d00ff037b82 */ /* 0x001e240000000800 */
        /* <DEDUP_REMOVED lines=9> */
.L_x_112:
[----:B------:R-:W3:Y:S01]  /*6a90*/  LDC.64 R28, c[0x0][0x640] ;  /* 0x00019000ff1c7b82 */ /* 0x000ee20000000a00 */
[-CC-:B------:R-:W-:Y:S01]  /*6aa0*/  SHF.R.U64 R67, R8, R0.reuse, R9.reuse ;  /* 0x0000000008437219 */ /* 0x180fe20000001209 */
[----:B-1----:R-:W-:Y:S01]  /*6ab0*/  IMAD.MOV R20, RZ, RZ, -R20 ;  /* 0x000000ffff147224 */ /* 0x002fe200078e0a14 */
[----:B------:R-:W-:Y:S01]  /*6ac0*/  SHF.R.U32.HI R0, RZ, R0, R9 ;  /* 0x00000000ff007219 */ /* 0x000fe20000011609 */
[----:B------:R-:W-:Y:S01]  /*6ad0*/  ULDC UR4, c[0x0][0x154] ;  /* 0x0000550000047ab9 */ /* 0x000fe20000000800 */
[----:B0-----:R-:W-:Y:S01]  /*6ae0*/  IADD3 R3, P0, RZ, -R67, RZ ;  /* 0x80000043ff037210 */ /* 0x001fe20007f1e0ff */
[----:B------:R-:W-:Y:S02]  /*6af0*/  IMAD R21, R21, R20, R12 ;  /* 0x0000001415157224 */ /* 0x000fe400078e020c */
[----:B------:R-:W0:Y:S01]  /*6b00*/  LDC R6, c[0x0][0x618] ;  /* 0x00018600ff067b82 */ /* 0x000e220000000800 */
[----:B------:R-:W-:Y:S02]  /*6b10*/  IMAD.MOV.U32 R7, RZ, RZ, 0x1 ;  /* 0x00000001ff077424 */ /* 0x000fe400078e00ff */
[----:B------:R-:W-:-:S04]  /*6b20*/  IMAD.X R5, RZ, RZ, ~R0, P0 ;  /* 0x000000ffff057224 */ /* 0x000fc800000e0e00 */
[-C--:B--2---:R-:W-:Y:S01]  /*6b30*/  IMAD R0, R5, R14.reuse, RZ ;  /* 0x0000000e05007224 */ /* 0x084fe200078e02ff */
[----:B------:R-:W1:Y:S01]  /*6b40*/  LDC R8, c[0x0][0x608] ;  /* 0x00018200ff087b82 */ /* 0x000e620000000800 */
[----:B------:R-:W-:-:S04]  /*6b50*/  IMAD.WIDE.U32 R4, R3, R14, R16 ;  /* 0x0000000e03047225 */ /* 0x000fc800078e0010 */
[----:B------:R-:W-:Y:S01]  /*6b60*/  IMAD R3, R3, R15, R0 ;  /* 0x0000000f03037224 */ /* 0x000fe200078e0200 */
[----:B------:R-:W-:Y:S02]  /*6b70*/  I2FP.F32.U32 R0, R24 ;  /* 0x0000001800007245 */ /* 0x000fe40000201000 */
[----:B------:R-:W2:Y:S01]  /*6b80*/  LDC R26, c[0x0][0x658] ;  /* 0x00019600ff1a7b82 */ /* 0x000ea20000000800 */
[----:B------:R-:W-:Y:S01]  /*6b90*/  IMAD.IADD R3, R5, 0x1, R3 ;  /* 0x0000000105037824 */ /* 0x000fe200078e0203 */
[----:B---3--:R-:W-:Y:S01]  /*6ba0*/  ISETP.NE.U32.AND P0, PT, R28, RZ, PT ;  /* 0x000000ff1c00720c */ /* 0x008fe20003f05070 */
[----:B------:R-:W-:Y:S01]  /*6bb0*/  FMUL R0, R0, UR4 ;  /* 0x0000000400007c20 */ /* 0x000fe20008400000 */
[----:B------:R-:W-:Y:S02]  /*6bc0*/  IMAD.MOV.U32 R5, RZ, RZ, -0x1 ;  /* 0xffffffffff057424 */ /* 0x000fe400078e00ff */
[----:B------:R-:W-:Y:S01]  /*6bd0*/  ISETP.NE.AND.EX P0, PT, R29, RZ, PT, P0 ;  /* 0x000000ff1d00720c */ /* 0x000fe20003f05300 */
[----:B------:R3:W4:Y:S01]  /*6be0*/  F2I.U32.TRUNC.NTZ R13, R0 ;  /* 0x00000000000d7305 */ /* 0x000722000020f000 */
[----:B------:R-:W3:Y:S01]  /*6bf0*/  LDC R15, c[0x0][0x148] ;  /* 0x00005200ff0f7b82 */ /* 0x000ee20000000800 */
[----:B0-----:R-:W-:-:S02]  /*6c00*/  SHF.R.U64 R12, R4, R6, R3 ;  /* 0x00000006040c7219 */ /* 0x001fc40000001203 */
[----:B------:R-:W-:-:S05]  /*6c10*/  SHF.R.U32.HI R3, RZ, R6, R3 ;  /* 0x00000006ff037219 */ /* 0x000fca0000011603 */
[----:B------:R-:W0:Y:S01]  /*6c20*/  LDC R20, c[0x0][0x600] ;  /* 0x00018000ff147b82 */ /* 0x000e220000000800 */
[-CC-:B-1----:R-:W-:Y:S02]  /*6c30*/  SHF.R.U64 R10, R12, R8.reuse, R3.reuse ;  /* 0x000000080c0a7219 */ /* 0x182fe40000001203 */
[----:B------:R-:W-:-:S05]  /*6c40*/  SHF.R.U32.HI R3, RZ, R8, R3 ;  /* 0x00000008ff037219 */ /* 0x000fca0000011603 */
[----:B------:R-:W1:Y:S01]  /*6c50*/  LDC R27, c[0x0][0x648] ;  /* 0x00019200ff1b7b82 */ /* 0x000e620000000800 */
[-C--:B--2---:R-:W-:Y:S02]  /*6c60*/  SHF.L.U32 R4, R5, R26.reuse, RZ ;  /* 0x0000001a05047219 */ /* 0x084fe400000006ff */
[-CC-:B------:R-:W-:Y:S02]  /*6c70*/  SHF.R.U64 R14, R10, R26.reuse, R3.reuse ;  /* 0x0000001a0a0e7219 */ /* 0x180fe40000001203 */
[----:B------:R-:W-:Y:S02]  /*6c80*/  SHF.R.U32.HI R5, RZ, R26, R3 ;  /* 0x0000001aff057219 */ /* 0x000fe40000011603 */
[----:B------:R-:W-:Y:S01]  /*6c90*/  LOP3.LUT R25, RZ, R4, RZ, 0x33, !PT ;  /* 0x00000004ff197212 */ /* 0x000fe200078e33ff */
[----:B------:R-:W2:Y:S01]  /*6ca0*/  LDC R30, c[0x0][0x638] ;  /* 0x00018e00ff1e7b82 */ /* 0x000ea20000000800 */
[----:B------:R-:W-:Y:S01]  /*6cb0*/  SHF.L.U32 R26, R7, R26, RZ ;  /* 0x0000001a071a7219 */ /* 0x000fe200000006ff */
[----:B------:R-:W-:-:S06]  /*6cc0*/  IMAD.MOV.U32 R4, RZ, RZ, R14 ;  /* 0x000000ffff047224 */ /* 0x000fcc00078e000e */
[----:B------:R-:W0:Y:S01]  /*6cd0*/  LDC R31, c[0x0][0x610] ;  /* 0x00018400ff1f7b82 */ /* 0x000e220000000800 */
[----:B----4-:R-:W-:Y:S05]  /*6ce0*/  @!P0 BRA `(.L_x_113) ;  /* 0x0000000000288947 */ /* 0x010fea0003800000 */
        /* <DEDUP_REMOVED lines=10> */
.L_x_113:
[----:B------:R-:W-:Y:S01]  /*6d90*/  ISETP.NE.AND P0, PT, R2, 0x1, PT ;  /* 0x000000010200780c */ /* 0x000fe20003f05270 */
[----:B0-----:R-:W-:Y:S01]  /*6da0*/  VIADD R7, R20, 0xffffffff ;  /* 0xffffffff14077836 */ /* 0x001fe20000000000 */
[----:B-1-3--:R-:W-:Y:S01]  /*6db0*/  SHF.R.U64 R0, R4, R27, R5 ;  /* 0x0000001b04007219 */ /* 0x00afe20000001205 */
[----:B------:R-:W-:Y:S01]  /*6dc0*/  IMAD.MOV R13, RZ, RZ, -R13 ;  /* 0x000000ffff0d7224 */ /* 0x000fe200078e0a0d */
[----:B------:R-:W-:Y:S01]  /*6dd0*/  LOP3.LUT R5, R10, R25, RZ, 0xc0, !PT ;  /* 0x000000190a057212 */ /* 0x000fe200078ec0ff */
[----:B------:R-:W-:Y:S01]  /*6de0*/  IMAD.MOV.U32 R4, RZ, RZ, 0x1 ;  /* 0x00000001ff047424 */ /* 0x000fe200078e00ff */
[----:B------:R-:W-:Y:S01]  /*6df0*/  LOP3.LUT R12, R12, R7, RZ, 0xc0, !PT ;  /* 0x000000070c0c7212 */ /* 0x000fe200078ec0ff */
[----:B------:R-:W-:Y:S02]  /*6e00*/  IMAD.MOV R3, RZ, RZ, -R0 ;  /* 0x000000ffff037224 */ /* 0x000fe400078e0a00 */
[----:B------:R-:W-:Y:S02]  /*6e10*/  IMAD R0, R26, R0, R5 ;  /* 0x000000001a007224 */ /* 0x000fe400078e0205 */
[----:B--2---:R-:W-:-:S02]  /*6e20*/  IMAD R3, R3, R30, R14 ;  /* 0x0000001e03037224 */ /* 0x004fc400078e020e */
[----:B------:R-:W-:Y:S02]  /*6e30*/  @P0 IMAD R21, R15, R13, R24 ;  /* 0x0000000d0f150224 */ /* 0x000fe400078e0218 */
[----:B------:R-:W-:Y:S01]  /*6e40*/  IMAD R5, R3, R20, R12 ;  /* 0x0000001403057224 */ /* 0x000fe200078e020c */
[----:B------:R-:W-:Y:S01]  /*6e50*/  PRMT R3, R4, 0x7610, R3 ;  /* 0x0000761004037816 */ /* 0x000fe20000000003 */
[----:B------:R-:W-:-:S05]  /*6e60*/  IMAD R0, R0, R31, R21 ;  /* 0x0000001f00007224 */ /* 0x000fca00078e0215 */
[----:B------:R-:W-:Y:S02]  /*6e70*/  SEL R69, R5, R0, !P0 ;  /* 0x0000000005457207 */ /* 0x000fe40004000000 */
[----:B------:R-:W-:-:S07]  /*6e80*/  SEL R0, R0, R5, !P0 ;  /* 0x0000000500007207 */ /* 0x000fce0004000000 */
.L_x_111:
[----:B------:R-:W-:Y:S01]  /*6e90*/  LOP3.LUT P0, RZ, R3, 0xff, RZ, 0xc0, !PT ;  /* 0x000000ff03ff7812 */ /* 0x000fe2000780c0ff */
[----:B------:R-:W-:-:S12]  /*6ea0*/  IMAD.MOV.U32 R68, RZ, RZ, R0 ;  /* 0x000000ffff447224 */ /* 0x000fd800078e0000 */
[----:B------:R-:W-:Y:S05]  /*6eb0*/  @P0 BRA `(.L_x_114) ;  /* 0xffffffa000cc0947 */ /* 0x000fea000383ffff */
[----:B------:R-:W-:Y:S05]  /*6ec0*/  EXIT ;  /* 0x000000000000794d */ /* 0x000fea0003800000 */
.L_x_7:
[----:B0-----:R-:W-:Y:S01]  /*6ed0*/  ULDC.64 UR4, c[0x0][0x650] ;  /* 0x0001940000047ab9 */ /* 0x001fe20000000a00 */
        /* <DEDUP_REMOVED lines=25> */
.L_x_116:
[----:B------:R-:W0:Y:S01]  /*7070*/  LDC.64 R28, c[0x0][0x640] ;  /* 0x00019000ff1c7b82 */ /* 0x000e220000000a00 */
[-CC-:B------:R-:W-:Y:S01]  /*7080*/  SHF.R.U64 R22, R12, R6.reuse, R13.reuse ;  /* 0x000000060c167219 */ /* 0x180fe2000000120d */
[----:B------:R-:W-:Y:S01]  /*7090*/  IMAD.MOV.U32 R30, RZ, RZ, 0x1 ;  /* 0x00000001ff1e7424 */ /* 0x000fe200078e00ff */
[----:B------:R-:W-:Y:S02]  /*70a0*/  SHF.R.U32.HI R6, RZ, R6, R13 ;  /* 0x00000006ff067219 */ /* 0x000fe4000001160d */
        /* <DEDUP_REMOVED lines=8> */
[----:B------:R-:W-:Y:S01]  /*7130*/  IMAD.IADD R9, R9, 0x1, R11 ;  /* 0x0000000109097824 */ /* 0x000fe200078e020b */
[----:B0-----:R-:W-:-:S04]  /*7140*/  ISETP.NE.U32.AND P0, PT, R28, RZ, PT ;  /* 0x000000ff1c00720c */ /* 0x001fc80003f05070 */
[----:B------:R-:W-:Y:S02]  /*7150*/  ISETP.NE.AND.EX P0, PT, R29, RZ, PT, P0 ;  /* 0x000000ff1d00720c */ /* 0x000fe40003f05300 */
[----:B------:R-:W0:Y:S01]  /*7160*/  LDC R20, c[0x0][0x600] ;  /* 0x00018000ff147b82 */ /* 0x000e220000000800 */
[-CC-:B-1----:R-:W-:Y:S01]  /*7170*/  SHF.R.U64 R14, R8, R10.reuse, R9.reuse ;  /* 0x0000000a080e7219 */ /* 0x182fe20000001209 */
[----:B------:R-:W-:Y:S01]  /*7180*/  IMAD.MOV.U32 R8, RZ, RZ, -0x1 ;  /* 0xffffffffff087424 */ /* 0x000fe200078e00ff */
[----:B------:R-:W-:-:S05]  /*7190*/  SHF.R.U32.HI R9, RZ, R10, R9 ;  /* 0x0000000aff097219 */ /* 0x000fca0000011609 */
[----:B------:R-:W1:Y:S01]  /*71a0*/  LDC R24, c[0x0][0x648] ;  /* 0x00019200ff187b82 */ /* 0x000e620000000800 */
[-CC-:B--2---:R-:W-:Y:S02]  /*71b0*/  SHF.R.U64 R23, R14, R12.reuse, R9.reuse ;  /* 0x0000000c0e177219 */ /* 0x184fe40000001209 */
[----:B------:R-:W-:-:S05]  /*71c0*/  SHF.R.U32.HI R6, RZ, R12, R9 ;  /* 0x0000000cff067219 */ /* 0x000fca0000011609 */
[----:B------:R-:W2:Y:S01]  /*71d0*/  LDC R26, c[0x0][0x638] ;  /* 0x00018e00ff1a7b82 */ /* 0x000ea20000000800 */
[-C--:B---3--:R-:W-:Y:S02]  /*71e0*/  SHF.L.U32 R8, R8, R27.reuse, RZ ;  /* 0x0000001b08087219 */ /* 0x088fe400000006ff */
[-CC-:B------:R-:W-:Y:S02]  /*71f0*/  SHF.R.U64 R25, R23, R27.reuse, R6.reuse ;  /* 0x0000001b17197219 */ /* 0x180fe40000001206 */
[----:B------:R-:W-:Y:S02]  /*7200*/  LOP3.LUT R32, RZ, R8, RZ, 0x33, !PT ;  /* 0x00000008ff207212 */ /* 0x000fe400078e33ff */
[----:B------:R-:W-:Y:S01]  /*7210*/  SHF.R.U32.HI R9, RZ, R27, R6 ;  /* 0x0000001bff097219 */ /* 0x000fe20000011606 */
[----:B------:R-:W3:Y:S01]  /*7220*/  LDC R31, c[0x0][0x610] ;  /* 0x00018400ff1f7b82 */ /* 0x000ee20000000800 */
[----:B------:R-:W-:Y:S01]  /*7230*/  IMAD.MOV.U32 R8, RZ, RZ, R25 ;  /* 0x000000ffff087224 */ /* 0x000fe200078e0019 */
[----:B------:R-:W-:Y:S06]  /*7240*/  @!P0 BRA `(.L_x_117) ;  /* 0x0000000000288947 */ /* 0x000fec0003800000 */
        /* <DEDUP_REMOVED lines=10> */
.L_x_117:
[----:B------:R-:W-:Y:S02]  /*72f0*/  ISETP.NE.AND P0, PT, R2, 0x1, PT ;  /* 0x000000010200780c */ /* 0x000fe40003f05270 */
[----:B-1----:R-:W-:Y:S01]  /*7300*/  SHF.R.U64 R6, R8, R24, R9 ;  /* 0x0000001808067219 */ /* 0x002fe20000001209 */
[----:B0-----:R-:W-:Y:S01]  /*7310*/  VIADD R9, R20, 0xffffffff ;  /* 0xffffffff14097836 */ /* 0x001fe20000000000 */
[----:B------:R-:W-:Y:S02]  /*7320*/  SHF.L.U32 R30, R30, R27, RZ ;  /* 0x0000001b1e1e7219 */ /* 0x000fe400000006ff */
[----:B------:R-:W-:Y:S01]  /*7330*/  LOP3.LUT R5, R23, R32, RZ, 0xc0, !PT ;  /* 0x0000002017057212 */ /* 0x000fe200078ec0ff */
[----:B------:R-:W-:-:S04]  /*7340*/  IMAD.MOV R8, RZ, RZ, -R6 ;  /* 0x000000ffff087224 */ /* 0x000fc800078e0a06 */
[----:B------:R-:W-:Y:S01]  /*7350*/  IMAD R6, R30, R6, R5 ;  /* 0x000000061e067224 */ /* 0x000fe200078e0205 */
[----:B------:R-:W-:Y:S01]  /*7360*/  LOP3.LUT R5, R14, R9, RZ, 0xc0, !PT ;  /* 0x000000090e057212 */ /* 0x000fe200078ec0ff */
[----:B------:R-:W-:Y:S02]  /*7370*/  @P0 IMAD R3, R7, R21, R4 ;  /* 0x0000001507030224 */ /* 0x000fe400078e0204 */
[----:B--2---:R-:W-:Y:S02]  /*7380*/  IMAD R4, R8, R26, R25 ;  /* 0x0000001a08047224 */ /* 0x004fe400078e0219 */
[----:B---3--:R-:W-:Y:S02]  /*7390*/  IMAD R3, R6, R31, R3 ;  /* 0x0000001f06037224 */ /* 0x008fe400078e0203 */
[----:B------:R-:W-:Y:S02]  /*73a0*/  IMAD R4, R4, R20, R5 ;  /* 0x0000001404047224 */ /* 0x000fe400078e0205 */
[----:B------:R-:W-:-:S02]  /*73b0*/  IMAD.MOV.U32 R8, RZ, RZ, 0x1 ;  /* 0x00000001ff087424 */ /* 0x000fc400078e00ff */
[----:B------:R-:W-:Y:S01]  /*73c0*/  IMAD.MOV.U32 R6, RZ, RZ, R22 ;  /* 0x000000ffff067224 */ /* 0x000fe200078e0016 */
[----:B------:R-:W-:Y:S02]  /*73d0*/  SEL R20, R4, R3, !P0 ;  /* 0x0000000304147207 */ /* 0x000fe40004000000 */
[----:B------:R-:W-:-:S07]  /*73e0*/  SEL R13, R3, R4, !P0 ;  /* 0x00000004030d7207 */ /* 0x000fce0004000000 */
.L_x_115:
[----:B------:R-:W-:-:S08]  /*73f0*/  NOP ;  /* 0x0000000000007918 */ /* 0x000fd00000000000 */
[----:B------:R-:W0:-:S00]  /*7400*/  USETMAXREG.DEALLOC.CTAPOOL 0x28 ;  /* 0x00000028000079c8 */ /* 0x000e0000080e0500 */
[----:B0-----:R-:W-:-:S13]  /*7410*/  ISETP.NE.AND P0, PT, R0, RZ, PT ;  /* 0x000000ff0000720c */ /* 0x001fda0003f05270 */
[----:B------:R-:W-:Y:S05]  /*7420*/  @P0 EXIT ;  /* 0x000000000000094d */ /* 0x000fea0003800000 */
[----:B------:R-:W-:Y:S01]  /*7430*/  LOP3.LUT P0, RZ, R8, 0xff, RZ, 0xc0, !PT ;  /* 0x000000ff08ff7812 */ /* 0x000fe2000780c0ff */
[----:B------:R-:W-:Y:S02]  /*7440*/  IMAD.MOV.U32 R0, RZ, RZ, 0x1 ;  /* 0x00000001ff007424 */ /* 0x000fe400078e00ff */
[----:B------:R-:W-:-:S10]  /*7450*/  IMAD.MOV.U32 R3, RZ, RZ, RZ ;  /* 0x000000ffff037224 */ /* 0x000fd400078e00ff */
[----:B------:R-:W-:Y:S05]  /*7460*/  @!P0 BRA `(.L_x_118) ;  /* 0x0000000c00708947 */ /* 0x000fea0003800000 */
[----:B------:R-:W0:Y:S01]  /*7470*/  LDC R0, c[0x0][0x28c] ;  /* 0x0000a300ff007b82 */ /* 0x000e220000000800 */
[----:B------:R-:W1:Y:S01]  /*7480*/  S2R R9, SR_CgaCtaId ;  /* 0x0000000000097919 */ /* 0x000e620000008800 */
[----:B------:R-:W-:Y:S01]  /*7490*/  ULDC UR5, c[0x0][0x658] ;  /* 0x0001960000057ab9 */ /* 0x000fe20000000800 */
[----:B------:R-:W-:Y:S01]  /*74a0*/  UMOV UR7, 0xffffffff ;  /* 0xffffffff00077882 */ /* 0x000fe20000000000 */
[----:B------:R-:W-:Y:S01]  /*74b0*/  ULDC UR6, c[0x0][0xc] ;  /* 0x0000030000067ab9 */ /* 0x000fe20000000800 */
[----:B------:R-:W-:Y:S01]  /*74c0*/  USHF.L.U32 UR9, UR7, UR5, URZ ;  /* 0x0000000507097299 */ /* 0x000fe2000800063f */
[----:B------:R-:W-:Y:S01]  /*74d0*/  BSSY B0, `(.L_x_118) ;  /* 0x00000d5000007945 */ /* 0x000fe20003800000 */
[----:B------:R-:W-:Y:S01]  /*74e0*/  UMOV UR8, 0x1 ;  /* 0x0000000100087882 */ /* 0x000fe20000000000 */
[----:B------:R-:W-:Y:S01]  /*74f0*/  ULDC UR7, c[0x0][0x10] ;  /* 0x0000040000077ab9 */ /* 0x000fe20000000800 */
[----:B------:R-:W-:Y:S01]  /*7500*/  USHF.L.U32 UR5, UR8, UR5, URZ ;  /* 0x0000000508057299 */ /* 0x000fe2000800063f */
[----:B------:R-:W-:Y:S01]  /*7510*/  IMAD.MOV.U32 R10, RZ, RZ, 0x1 ;  /* 0x00000001ff0a7424 */ /* 0x000fe200078e00ff */
[----:B------:R-:W-:Y:S01]  /*7520*/  UIMAD.WIDE.U32 UR6, UR6, UR7, URZ ;  /* 0x00000007060672a5 */ /* 0x000fe2000f8e003f */
[----:B------:R-:W-:Y:S01]  /*7530*/  LOP3.LUT R12, R19, 0x2, RZ, 0xfc, !PT ;  /* 0x00000002130c7812 */ /* 0x000fe200078efcff */
[----:B------:R-:W-:Y:S01]  /*7540*/  ULDC UR8, c[0x0][0x14] ;  /* 0x0000050000087ab9 */ /* 0x000fe20000000800 */
[----:B------:R-:W-:Y:S01]  /*7550*/  ULDC UR4, c[0x0][0x600] ;  /* 0x0001800000047ab9 */ /* 0x000fe20000000800 */
[----:B------:R-:W-:-:S02]  /*7560*/  UIMAD.WIDE.U32 UR30, UR6, UR8, URZ ;  /* 0x00000008061e72a5 */ /* 0x000fc4000f8e003f */
[----:B------:R-:W-:Y:S02]  /*7570*/  UIMAD UR7, UR7, UR8, URZ ;  /* 0x00000008070772a4 */ /* 0x000fe4000f8e023f */
[----:B------:R-:W-:Y:S02]  /*7580*/  UIADD3 UR4, UR4, -0x1, URZ ;  /* 0xffffffff04047890 */ /* 0x000fe4000fffe03f */
[----:B------:R-:W-:Y:S02]  /*7590*/  ULOP3.LUT UR6, URZ, UR9, URZ, 0x33, !UPT ;  /* 0x000000093f067292 */ /* 0x000fe4000f8e333f */
[----:B------:R-:W-:Y:S01]  /*75a0*/  UIADD3 UR7, UR31, UR7, URZ ;  /* 0x000000071f077290 */ /* 0x000fe2000fffe03f */
[----:B0-----:R-:W-:Y:S01]  /*75b0*/  VIADD R0, R0, 0x7f ;  /* 0x0000007f00007836 */ /* 0x001fe20000000000 */
[----:B------:R-:W-:-:S04]  /*75c0*/  ULDC.64 UR38, c[0x0][0x198] ;  /* 0x0000660000267ab9 */ /* 0x000fc80000000a00 */
[----:B------:R-:W-:-:S04]  /*75d0*/  SHF.R.S32.HI R3, RZ, 0x1f, R0 ;  /* 0x0000001fff037819 */ /* 0x000fc80000011400 */
[----:B------:R-:W-:Y:S01]  /*75e0*/  LEA.HI R3, R3, R0, RZ, 0x7 ;  /* 0x0000000003037211 */ /* 0x000fe200078f38ff */
[----:B------:R-:W-:Y:S01]  /*75f0*/  IMAD.MOV.U32 R0, RZ, RZ, 0x1 ;  /* 0x00000001ff007424 */ /* 0x000fe200078e00ff */
[----:B-1----:R-:W-:Y:S02]  /*7600*/  LOP3.LUT R9, R9, 0x1, RZ, 0xc0, !PT ;  /* 0x0000000109097812 */ /* 0x002fe400078ec0ff */
[----:B------:R-:W-:Y:S01]  /*7610*/  SHF.R.S32.HI R8, RZ, 0x7, R3 ;  /* 0x00000007ff087819 */ /* 0x000fe20000011403 */
[----:B------:R-:W-:-:S04]  /*7620*/  IMAD.MOV.U32 R3, RZ, RZ, RZ ;  /* 0x000000ffff037224 */ /* 0x000fc800078e00ff */
[----:B------:R-:W-:-:S07]  /*7630*/  VIADD R11, R8, 0x1 ;  /* 0x00000001080b7836 */ /* 0x000fce0000000000 */
.L_x_129:
[----:B------:R-:W-:-:S03]  /*7640*/  UMOV UR8, 0xffffffff ;  /* 0xffffffff00087882 */ /* 0x000fc60000000000 */
[----:B------:R-:W-:Y:S05]  /*7650*/  BRA.DIV UR8, `(.L_x_119) ;  /* 0x0000000e08dc7947 */ /* 0x000fea000b800000 */
[----:B------:R-:W-:-:S13]  /*7660*/  ELECT P6, URZ, PT ;  /* 0x00000000003f782f */ /* 0x000fda00038c0000 */
.L_x_140:
[----:B------:R-:W0:Y:S01]  /*7670*/  LDC R4, c[0x0][0x28c] ;  /* 0x0000a300ff047b82 */ /* 0x000e220000000800 */
[----:B------:R-:W-:Y:S01]  /*7680*/  BSSY B1, `(.L_x_120) ;  /* 0x0000046000017945 */ /* 0x000fe20003800000 */
[----:B0-----:R-:W-:-:S13]  /*7690*/  ISETP.LT.OR P6, PT, R4, 0x1, !P6 ;  /* 0x000000010400780c */ /* 0x001fda00077c1670 */
[----:B------:R-:W-:Y:S05]  /*76a0*/  @P6 BRA `(.L_x_121) ;  /* 0x00000004000c6947 */ /* 0x000fea0003800000 */
[----:B------:R-:W-:Y:S02]  /*76b0*/  IMAD R20, R20, 0x2, R9 ;  /* 0x0000000214147824 */ /* 0x000fe400078e0209 */
[----:B------:R-:W-:Y:S02]  /*76c0*/  IMAD.SHL.U32 R15, R13, 0x80, RZ ;  /* 0x000000800d0f7824 */ /* 0x000fe400078e00ff */
[----:B------:R-:W-:Y:S02]  /*76d0*/  IMAD.MOV.U32 R22, RZ, RZ, RZ ;  /* 0x000000ffff167224 */ /* 0x000fe400078e00ff */
[----:B------:R-:W-:Y:S02]  /*76e0*/  IMAD.MOV.U32 R4, RZ, RZ, R11 ;  /* 0x000000ffff047224 */ /* 0x000fe400078e000b */
[----:B------:R-:W-:Y:S02]  /*76f0*/  IMAD.MOV.U32 R5, RZ, RZ, R0 ;  /* 0x000000ffff057224 */ /* 0x000fe400078e0000 */
[----:B------:R-:W-:-:S02]  /*7700*/  IMAD.MOV.U32 R14, RZ, RZ, R3 ;  /* 0x000000ffff0e7224 */ /* 0x000fc400078e0003 */
[----:B------:R-:W-:-:S07]  /*7710*/  IMAD R21, R20, 0x28, RZ ;  /* 0x0000002814157824 */ /* 0x000fce00078e02ff */
.L_x_124:
[----:B------:R-:W0:Y:S01]  /*7720*/  S2R R20, SR_CgaCtaId ;  /* 0x0000000000147919 */ /* 0x000e220000008800 */
[----:B------:R-:W-:Y:S02]  /*7730*/  MOV R7, 0x400 ;  /* 0x0000040000077802 */ /* 0x000fe40000000f00 */
[----:B------:R-:W-:-:S13]  /*7740*/  LOP3.LUT P1, RZ, R18, 0x7f, RZ, 0xc0, !PT ;  /* 0x0000007f12ff7812 */ /* 0x000fda000782c0ff */
[----:B------:R-:W1:Y:S01]  /*7750*/  @!P1 LDC R13, c[0x0][0x500] ;  /* 0x00014000ff0d9b82 */ /* 0x000e620000000800 */
[----:B0-----:R-:W-:Y:S02]  /*7760*/  LEA R23, R20, R7, 0x18 ;  /* 0x0000000714177211 */ /* 0x001fe400078ec0ff */
[----:B------:R-:W-:-:S03]  /*7770*/  SHF.L.U32 R7, R5, 0x1f, RZ ;  /* 0x0000001f05077819 */ /* 0x000fc600000006ff */
[----:B------:R-:W-:-:S04]  /*7780*/  IMAD R20, R14, 0x8, R23 ;  /* 0x000000080e147824 */ /* 0x000fc800078e0217 */
[----:B------:R-:W0:Y:S02]  /*7790*/  SYNCS.PHASECHK.TRANS64.TRYWAIT P0, [R20+URZ+0x20], R7 ;  /* 0x00002007140075a7 */ /* 0x000e24000800017f */
[----:B01----:R-:W-:Y:S05]  /*77a0*/  @!P0 BRA `(.L_x_122) ;  /* 0x0000000c00a88947 */ /* 0x003fea0003800000 */
.L_x_141:
[----:B0-----:R-:W-:Y:S01]  /*77b0*/  PRMT R7, R12, 0x9910, RZ ;  /* 0x000099100c077816 */ /* 0x001fe200000000ff */
[----:B------:R0:W-:Y:S03]  /*77c0*/  @!P1 SYNCS.ARRIVE.TRANS64 RZ, [R20+URZ], R13 ;  /* 0x0000000d14ff99a7 */ /* 0x0001e6000800003f */
[----:B------:R-:W-:-:S13]  /*77d0*/  ISETP.NE.AND P0, PT, R7, 0x2, PT ;  /* 0x000000020700780c */ /* 0x000fda0003f05270 */
[----:B0-----:R-:W-:Y:S05]  /*77e0*/  @P0 BRA `(.L_x_123) ;  /* 0x0000000000040947 */ /* 0x001fea0003800000 */
[----:B------:R-:W-:Y:S01]  /*77f0*/  BPT.TRAP 0x1 ;  /* 0x000000040000795c */ /* 0x000fe20000300000 */
.L_x_123:
[----:B------:R-:W-:Y:S01]  /*7800*/  IMAD R7, R14, 0x4, R9 ;  /* 0x000000040e077824 */ /* 0x000fe200078e0209 */
[----:B------:R-:W-:Y:S01]  /*7810*/  R2UR UR34, R22 ;  /* 0x00000000162272ca */ /* 0x000fe200000e0000 */
[--C-:B------:R-:W-:Y:S01]  /*7820*/  IMAD R13, R14, 0x8000, R23.reuse ;  /* 0x000080000e0d7824 */ /* 0x100fe200078e0217 */
[----:B------:R-:W-:Y:S01]  /*7830*/  R2UR UR33, R20 ;  /* 0x00000000142172ca */ /* 0x000fe200000e0000 */
[----:B------:R-:W-:Y:S01]  /*7840*/  IMAD R7, R7, 0xa00, RZ ;  /* 0x00000a0007077824 */ /* 0x000fe200078e02ff */
[----:B------:R-:W-:Y:S01]  /*7850*/  R2UR UR36, R6 ;  /* 0x00000000062472ca */ /* 0x000fe200000e0000 */
[----:B------:R-:W-:Y:S01]  /*7860*/  VIADD R4, R4, 0xffffffff ;  /* 0xffffffff04047836 */ /* 0x000fe20000000000 */
[----:B------:R-:W-:Y:S01]  /*7870*/  R2UR UR24, R13 ;  /* 0x000000000d1872ca */ /* 0x000fe200000e0000 */
[----:B------:R-:W-:Y:S01]  /*7880*/  IMAD R7, R7, 0x2, R23 ;  /* 0x0000000207077824 */ /* 0x000fe200078e0217 */
[----:B------:R-:W-:Y:S01]  /*7890*/  R2UR UR35, R15 ;  /* 0x000000000f2372ca */ /* 0x000fe200000e0000 */
[----:B------:R-:W-:Y:S01]  /*78a0*/  UIADD3 UR14, UP0, UR38, 0xf0, URZ ;  /* 0x000000f0260e7890 */ /* 0x000fe2000ff1e03f */
[----:B------:R-:W-:Y:S01]  /*78b0*/  R2UR UR19, R21 ;  /* 0x00000000151372ca */ /* 0x000fe200000e0000 */
[----:B------:R-:W-:Y:S01]  /*78c0*/  UIADD3 UR40, UP1, UR38, 0x1f0, URZ ;  /* 0x000001f026287890 */ /* 0x000fe2000ff3e03f */
[----:B------:R-:W-:Y:S01]  /*78d0*/  R2UR UR8, R7 ;  /* 0x00000000070872ca */ /* 0x000fe200000e0000 */
[----:B------:R-:W-:Y:S01]  /*78e0*/  UIADD3.X UR15, URZ, UR39, URZ, UP0, !UPT ;  /* 0x000000273f0f7290 */ /* 0x000fe200087fe43f */
[----:B------:R-:W-:Y:S01]  /*78f0*/  ISETP.GT.AND P1, PT, R4, 0x1, PT ;  /* 0x000000010400780c */ /* 0x000fe20003f24270 */
[----:B------:R-:W-:Y:S01]  /*7900*/  UIADD3 UR26, UR34, 0x40, URZ ;  /* 0x00000040221a7890 */ /* 0x000fe2000fffe03f */
[----:B------:R-:W-:Y:S01]  /*7910*/  VIADD R14, R14, 0x1 ;  /* 0x000000010e0e7836 */ /* 0x000fe20000000000 */
[----:B------:R-:W-:Y:S01]  /*7920*/  UIADD3.X UR41, URZ, UR39, URZ, UP1, !UPT ;  /* 0x000000273f297290 */ /* 0x000fe20008ffe43f */
[----:B------:R-:W-:Y:S01]  /*7930*/  VIADD R22, R22, 0x80 ;  /* 0x0000008016167836 */ /* 0x000fe20000000000 */
[----:B------:R-:W-:-:S02]  /*7940*/  UIADD3 UR32, UR24, 0x100, URZ ;  /* 0x0000010018207890 */ /* 0x000fc4000fffe03f */
[----:B------:R-:W-:Y:S01]  /*7950*/  UIADD3 UR24, UR24, 0x4100, URZ ;  /* 0x0000410018187890 */ /* 0x000fe2000fffe03f */
[----:B------:R-:W-:Y:S01]  /*7960*/  ISETP.NE.AND P0, PT, R14, 0x4, PT ;  /* 0x000000040e00780c */ /* 0x000fe20003f05270 */
[----:B------:R-:W-:Y:S01]  /*7970*/  UMOV UR22, 0x0 ;  /* 0x0000000000167882 */ /* 0x000fe20000000000 */
[----:B------:R-:W-:Y:S01]  /*7980*/  UMOV UR23, 0x10000000 ;  /* 0x1000000000177882 */ /* 0x000fe20000000000 */
[----:B------:R-:W-:Y:S01]  /*7990*/  UIADD3 UR16, UR8, 0x20100, URZ ;  /* 0x0002010008107890 */ /* 0x000fe2000fffe03f */
[----:B------:R-:W-:Y:S01]  /*79a0*/  SEL R20, RZ, 0x1, P0 ;  /* 0x00000001ff147807 */ /* 0x000fe20000000000 */
[----:B------:R-:W-:Y:S01]  /*79b0*/  UIADD3 UR8, UR8, 0x22900, URZ ;  /* 0x0002290008087890 */ /* 0x000fe2000fffe03f */
[----:B------:R0:W-:Y:S01]  /*79c0*/  UTMALDG.3D [UR32], [UR14], desc[UR22] ;  /* 0x000016200e0075b4 */ /* 0x0001e20008011000 */
[----:B------:R-:W-:Y:S01]  /*79d0*/  UMOV UR25, UR33 ;  /* 0x0000002100197c82 */ /* 0x000fe20008000000 */
[----:B------:R-:W-:Y:S01]  /*79e0*/  UMOV UR28, UR36 ;  /* 0x00000024001c7c82 */ /* 0x000fe20008000000 */
[----:B------:R-:W-:Y:S01]  /*79f0*/  UMOV UR27, UR35 ;  /* 0x00000023001b7c82 */ /* 0x000fe20008000000 */
[----:B------:R-:W-:Y:S01]  /*7a00*/  UMOV UR13, 0x30000 ;  /* 0x00030000000d7882 */ /* 0x000fe20000000000 */
[----:B------:R-:W-:Y:S01]  /*7a10*/  UMOV UR17, UR33 ;  /* 0x0000002100117c82 */ /* 0x000fe20008000000 */
[----:B------:R-:W-:Y:S01]  /*7a20*/  UMOV UR18, UR34 ;  /* 0x0000002200127c82 */ /* 0x000fe20008000000 */
[----:B------:R-:W-:Y:S01]  /*7a30*/  UMOV UR20, UR36 ;  /* 0x0000002400147c82 */ /* 0x000fe20008000000 */
[----:B------:R-:W-:Y:S01]  /*7a40*/  UMOV UR9, UR33 ;  /* 0x0000002100097c82 */ /* 0x000fe20008000000 */
[----:B------:R-:W-:Y:S01]  /*7a50*/  UMOV UR11, UR19 ;  /* 0x00000013000b7c82 */ /* 0x000fe20008000000 */
[----:B------:R-:W-:Y:S01]  /*7a60*/  UMOV UR12, UR36 ;  /* 0x00000024000c7c82 */ /* 0x000fe20008000000 */
[----:B------:R0:W-:Y:S01]  /*7a70*/  UTMALDG.3D [UR24], [UR14], desc[UR22] ;  /* 0x000016180e0075b4 */ /* 0x0001e20008011000 */
[----:B------:R-:W-:Y:S01]  /*7a80*/  UMOV UR10, UR26 ;  /* 0x0000001a000a7c82 */ /* 0x000fe20008000000 */
[----:B------:R-:W-:-:S02]  /*7a90*/  LOP3.LUT R5, R5, R20, RZ, 0x3c, !PT ;  /* 0x0000001405057212 */ /* 0x000fc400078e3cff */
[----:B------:R-:W-:Y:S01]  /*7aa0*/  SEL R14, R14, RZ, P0 ;  /* 0x000000ff0e0e7207 */ /* 0x000fe20000000000 */
[----:B------:R0:W-:Y:S01]  /*7ab0*/  UTMALDG.3D.MULTICAST [UR16], [UR40], UR13, desc[UR22] ;  /* 0x00001610280073b4 */ /* 0x0001e2000801180d */
[----:B------:R0:W-:Y:S02]  /*7ac0*/  UTMALDG.3D.MULTICAST [UR8], [UR40], UR13, desc[UR22] ;  /* 0x00001608280073b4 */ /* 0x0001e4000801180d */
[----:B0-----:R-:W-:Y:S05]  /*7ad0*/  @P1 BRA `(.L_x_124) ;  /* 0xfffffffc00101947 */ /* 0x001fea000383ffff */
.L_x_121:
[----:B------:R-:W-:Y:S05]  /*7ae0*/  BSYNC B1 ;  /* 0x0000000000017941 */ /* 0x000fea0003800000 */
.L_x_120:
[----:B------:R-:W-:Y:S01]  /*7af0*/  LOP3.LUT P1, RZ, R10, 0xff, RZ, 0xc0, !PT ;  /* 0x000000ff0aff7812 */ /* 0x000fe2000782c0ff */
[----:B------:R-:W-:Y:S01]  /*7b00*/  IMAD.IADD R3, R8, 0x1, R3 ;  /* 0x0000000108037824 */ /* 0x000fe200078e0203 */
[----:B------:R-:W-:Y:S01]  /*7b10*/  IADD3 R16, P2, R16, UR30, RZ ;  /* 0x0000001e10107c10 */ /* 0x000fe2000ff5e0ff */
[----:B------:R-:W-:Y:S01]  /*7b20*/  ULDC.64 UR8, c[0x0][0x650] ;  /* 0x0001940000087ab9 */ /* 0x000fe20000000a00 */
[----:B------:R-:W-:Y:S01]  /*7b30*/  BSSY B1, `(.L_x_125) ;  /* 0x000006c000017945 */ /* 0x000fe20003800000 */
[----:B------:R-:W-:Y:S01]  /*7b40*/  IMAD.MOV.U32 R13, RZ, RZ, -0x1 ;  /* 0xffffffffff0d7424 */ /* 0x000fe200078e00ff */
[----:B------:R-:W-:Y:S01]  /*7b50*/  ISETP.GT.U32.AND P0, PT, R3, 0x3, PT ;  /* 0x000000030300780c */ /* 0x000fe20003f04070 */
[----:B------:R-:W-:Y:S01]  /*7b60*/  IMAD.MOV.U32 R20, RZ, RZ, -0x1 ;  /* 0xffffffffff147424 */ /* 0x000fe200078e00ff */
[----:B------:R-:W-:Y:S02]  /*7b70*/  SHF.R.U32.HI R4, RZ, 0x2, R3 ;  /* 0x00000002ff047819 */ /* 0x000fe40000011603 */
[----:B------:R-:W-:-:S02]  /*7b80*/  ISETP.LT.U32.AND P0, PT, R8, 0x4, P0 ;  /* 0x000000040800780c */ /* 0x000fc40000701070 */
[----:B------:R-:W-:Y:S01]  /*7b90*/  IADD3.X R17, R17, UR7, RZ, P2, !PT ;  /* 0x0000000711117c10 */ /* 0x000fe200097fe4ff */
[----:B------:R-:W0:Y:S01]  /*7ba0*/  @P1 S2R R6, SR_CgaCtaId ;  /* 0x0000000000061919 */ /* 0x000e220000008800 */
[----:B------:R-:W-:Y:S02]  /*7bb0*/  @P1 MOV R5, 0x400 ;  /* 0x0000040000051802 */ /* 0x000fe40000000f00 */
[----:B------:R-:W-:Y:S02]  /*7bc0*/  ISETP.GE.U32.AND P2, PT, R16, UR8, PT ;  /* 0x0000000810007c0c */ /* 0x000fe4000bf46070 */
[----:B------:R-:W-:Y:S02]  /*7bd0*/  LOP3.LUT R4, R4, 0x1, RZ, 0xc0, !PT ;  /* 0x0000000104047812 */ /* 0x000fe400078ec0ff */
[----:B------:R-:W-:Y:S02]  /*7be0*/  LOP3.LUT R3, R3, 0x3, RZ, 0xc0, !PT ;  /* 0x0000000303037812 */ /* 0x000fe400078ec0ff */
[----:B------:R-:W-:-:S02]  /*7bf0*/  PRMT R10, RZ, 0x7610, R10 ;  /* 0x00007610ff0a7816 */ /* 0x000fc4000000000a */
[----:B0-----:R-:W-:Y:S01]  /*7c00*/  @P1 LEA R5, R6, R5, 0x18 ;  /* 0x0000000506051211 */ /* 0x001fe200078ec0ff */
[----:B------:R-:W-:-:S03]  /*7c10*/  IMAD.MOV.U32 R6, RZ, RZ, -0x1 ;  /* 0xffffffffff067424 */ /* 0x000fc600078e00ff */
[----:B------:R0:W-:Y:S01]  /*7c20*/  @P1 SYNCS.ARRIVE.TRANS64.A1T0 RZ, [R5+URZ+0x58], RZ ;  /* 0x000058ff05ff19a7 */ /* 0x0001e2000810003f */
[----:B------:R-:W-:-:S04]  /*7c30*/  ISETP.NE.U32.AND P1, PT, R4, 0x1, PT ;  /* 0x000000010400780c */ /* 0x000fc80003f25070 */
[----:B------:R-:W-:Y:S02]  /*7c40*/  ISETP.GT.U32.AND P1, PT, R8, 0x3, !P1 ;  /* 0x000000030800780c */ /* 0x000fe40004f24070 */
[----:B0-----:R-:W-:Y:S02]  /*7c50*/  SEL R5, RZ, 0x1, !P0 ;  /* 0x00000001ff057807 */ /* 0x001fe40004000000 */
[----:B------:R-:W-:Y:S02]  /*7c60*/  ISETP.GE.U32.AND.EX P0, PT, R17, UR9, PT, P2 ;  /* 0x0000000911007c0c */ /* 0x000fe4000bf06120 */
[----:B------:R-:W-:-:S04]  /*7c70*/  SEL R4, RZ, 0x1, !P1 ;  /* 0x00000001ff047807 */ /* 0x000fc80004800000 */
[----:B------:R-:W-:Y:S02]  /*7c80*/  LOP3.LUT R0, R4, R0, R5, 0x96, !PT ;  /* 0x0000000004007212 */ /* 0x000fe400078e9605 */
[----:B------:R-:W-:-:S05]  /*7c90*/  PRMT R4, RZ, 0x7610, R4 ;  /* 0x00007610ff047816 */ /* 0x000fca0000000004 */
[----:B------:R-:W-:Y:S05]  /*7ca0*/  @P0 BRA `(.L_x_126) ;  /* 0x0000000400500947 */ /* 0x000fea0003800000 */
[----:B------:R-:W0:Y:S01]  /*7cb0*/  S2R R15, SR_CTAID.X ;  /* 0x00000000000f7919 */ /* 0x000e220000002500 */
[----:B------:R-:W-:Y:S01]  /*7cc0*/  ULDC.64 UR8, c[0x0][0x628] ;  /* 0x00018a0000087ab9 */ /* 0x000fe20000000a00 */
[----:B------:R-:W1:Y:S01]  /*7cd0*/  LDC R20, c[0x0][0x144] ;  /* 0x00005100ff147b82 */ /* 0x000e620000000800 */
[----:B------:R-:W-:Y:S01]  /*7ce0*/  ISETP.NE.U32.AND P0, PT, RZ, UR8, PT ;  /* 0x00000008ff007c0c */ /* 0x000fe2000bf05070 */
[----:B------:R-:W2:Y:S01]  /*7cf0*/  S2R R13, SR_CTAID.Y ;  /* 0x00000000000d7919 */ /* 0x000ea20000002600 */
[----:B------:R-:W-:Y:S01]  /*7d00*/  ULDC UR11, c[0x0][0x630] ;  /* 0x00018c00000b7ab9 */ /* 0x000fe20000000800 */
[----:B------:R-:W-:Y:S01]  /*7d10*/  ULDC UR12, c[0x0][0x150] ;  /* 0x00005400000c7ab9 */ /* 0x000fe20000000800 */
[----:B------:R-:W-:Y:S01]  /*7d20*/  ISETP.NE.AND.EX P0, PT, RZ, UR9, PT, P0 ;  /* 0x00000009ff007c0c */ /* 0x000fe2000bf05300 */
[----:B------:R-:W-:Y:S02]  /*7d30*/  IMAD.MOV.U32 R4, RZ, RZ, R16 ;  /* 0x000000ffff047224 */ /* 0x000fe400078e0010 */
[----:B------:R-:W-:Y:S01]  /*7d40*/  IMAD.MOV.U32 R5, RZ, RZ, R17 ;  /* 0x000000ffff057224 */ /* 0x000fe200078e0011 */
[----:B0-----:R-:W-:-:S09]  /*7d50*/  I2FP.F32.U32 R22, R15 ;  /* 0x0000000f00167245 */ /* 0x001fd20000201000 */
[----:B------:R-:W-:Y:S05]  /*7d60*/  @!P0 BRA `(.L_x_127) ;  /* 0x0000000000288947 */ /* 0x000fea0003800000 */
[----:B------:R-:W-:Y:S02]  /*7d70*/  ULDC UR10, c[0x0][0x634] ;  /* 0x00018d00000a7ab9 */ /* 0x000fe40000000800 */
[----:B------:R-:W-:-:S05]  /*7d80*/  IADD3 R5, P0, R16, UR10, RZ ;  /* 0x0000000a10057c10 */ /* 0x000fca000ff1e0ff */
[----:B------:R-:W-:-:S04]  /*7d90*/  IMAD.X R21, RZ, RZ, R17, P0 ;  /* 0x000000ffff157224 */ /* 0x000fc800000e0611 */
[----:B------:R-:W-:-:S04]  /*7da0*/  IMAD.WIDE.U32 R6, R21, UR8, RZ ;  /* 0x0000000815067c25 */ /* 0x000fc8000f8e00ff */
[----:B------:R-:W-:-:S04]  /*7db0*/  IMAD.WIDE.U32 R6, P0, R5, UR9, R6 ;  /* 0x0000000905067c25 */ /* 0x000fc8000f800006 */
[----:B------:R-:W-:-:S04]  /*7dc0*/  IMAD.WIDE.U32 R4, R5, UR8, RZ ;  /* 0x0000000805047c25 */ /* 0x000fc8000f8e00ff */
[----:B------:R-:W-:Y:S01]  /*7dd0*/  IMAD.MOV.U32 R4, RZ, RZ, R7 ;  /* 0x000000ffff047224 */ /* 0x000fe200078e0007 */
[----:B------:R-:W-:Y:S01]  /*7de0*/  IADD3 RZ, P1, R5, R6, RZ ;  /* 0x0000000605ff7210 */ /* 0x000fe20007f3e0ff */
[----:B------:R-:W-:-:S04]  /*7df0*/  IMAD.X R5, RZ, RZ, RZ, P0 ;  /* 0x000000ffff057224 */ /* 0x000fc800000e06ff */
[----:B------:R-:W-:-:S08]  /*7e00*/  IMAD.WIDE.U32.X R4, R21, UR9, R4, P1 ;  /* 0x0000000915047c25 */ /* 0x000fd000088e0404 */
.L_x_127:
[----:B------:R-:W-:Y:S01]  /*7e10*/  FMUL R22, R22, UR12 ;  /* 0x0000000c16167c20 */ /* 0x000fe20008400000 */
[--C-:B------:R-:W-:Y:S01]  /*7e20*/  SHF.R.U64 R14, R4, UR11, R5.reuse ;  /* 0x0000000b040e7c19 */ /* 0x100fe20008001205 */
[----:B------:R-:W-:Y:S01]  /*7e30*/  ULDC.64 UR8, c[0x0][0x620] ;  /* 0x0001880000087ab9 */ /* 0x000fe20000000a00 */
[----:B------:R-:W-:Y:S01]  /*7e40*/  SHF.R.U32.HI R4, RZ, UR11, R5 ;  /* 0x0000000bff047c19 */ /* 0x000fe20008011605 */
[----:B------:R-:W-:Y:S01]  /*7e50*/  ULDC.64 UR10, c[0x0][0x640] ;  /* 0x00019000000a7ab9 */ /* 0x000fe20000000a00 */
[----:B------:R-:W-:Y:S01]  /*7e60*/  IADD3 R5, P0, RZ, -R14, RZ ;  /* 0x8000000eff057210 */ /* 0x000fe20007f1e0ff */
[----:B------:R-:W0:Y:S04]  /*7e70*/  F2I.U32.TRUNC.NTZ R22, R22 ;  /* 0x0000001600167305 */ /* 0x000e28000020f000 */
[----:B------:R-:W-:Y:S01]  /*7e80*/  IMAD.X R4, RZ, RZ, ~R4, P0 ;  /* 0x000000ffff047224 */ /* 0x000fe200000e0e04 */
[----:B------:R-:W-:-:S03]  /*7e90*/  ISETP.NE.U32.AND P0, PT, RZ, UR10, PT ;  /* 0x0000000aff007c0c */ /* 0x000fc6000bf05070 */
[----:B------:R-:W-:Y:S01]  /*7ea0*/  IMAD R4, R4, UR8, RZ ;  /* 0x0000000804047c24 */ /* 0x000fe2000f8e02ff */
[----:B------:R-:W-:-:S03]  /*7eb0*/  ISETP.NE.AND.EX P0, PT, RZ, UR11, PT, P0 ;  /* 0x0000000bff007c0c */ /* 0x000fc6000bf05300 */
[C---:B------:R-:W-:Y:S01]  /*7ec0*/  IMAD R7, R5.reuse, UR9, R4 ;  /* 0x0000000905077c24 */ /* 0x040fe2000f8e0204 */
[----:B------:R-:W-:Y:S01]  /*7ed0*/  ULDC UR9, c[0x0][0x154] ;  /* 0x0000550000097ab9 */ /* 0x000fe20000000800 */
[----:B------:R-:W-:Y:S01]  /*7ee0*/  IMAD.WIDE.U32 R4, R5, UR8, R16 ;  /* 0x0000000805047c25 */ /* 0x000fe2000f8e0010 */
[----:B------:R-:W-:-:S03]  /*7ef0*/  ULDC UR8, c[0x0][0x618] ;  /* 0x0001860000087ab9 */ /* 0x000fc60000000800 */
[----:B0-----:R-:W-:Y:S02]  /*7f00*/  IMAD.MOV R6, RZ, RZ, -R22 ;  /* 0x000000ffff067224 */ /* 0x001fe400078e0a16 */
[----:B------:R-:W-:Y:S02]  /*7f10*/  IMAD.IADD R5, R5, 0x1, R7 ;  /* 0x0000000105057824 */ /* 0x000fe400078e0207 */
[----:B-1----:R-:W-:Y:S01]  /*7f20*/  IMAD R15, R20, R6, R15 ;  /* 0x00000006140f7224 */ /* 0x002fe200078e020f */
[----:B--2---:R-:W-:Y:S01]  /*7f30*/  I2FP.F32.U32 R6, R13 ;  /* 0x0000000d00067245 */ /* 0x004fe20000201000 */
[----:B------:R-:W0:Y:S01]  /*7f40*/  LDC R20, c[0x0][0x148] ;  /* 0x00005200ff147b82 */ /* 0x000e220000000800 */
[--C-:B------:R-:W-:Y:S02]  /*7f50*/  SHF.R.U64 R21, R4, UR8, R5.reuse ;  /* 0x0000000804157c19 */ /* 0x100fe40008001205 */
[----:B------:R-:W-:Y:S01]  /*7f60*/  SHF.R.U32.HI R4, RZ, UR8, R5 ;  /* 0x00000008ff047c19 */ /* 0x000fe20008011605 */
[----:B------:R-:W-:Y:S01]  /*7f70*/  FMUL R6, R6, UR9 ;  /* 0x0000000906067c20 */ /* 0x000fe20008400000 */
[----:B------:R-:W-:-:S02]  /*7f80*/  ULDC UR8, c[0x0][0x608] ;  /* 0x0001820000087ab9 */ /* 0x000fc40000000800 */
[--C-:B------:R-:W-:Y:S01]  /*7f90*/  SHF.R.U64 R23, R21, UR8, R4.reuse ;  /* 0x0000000815177c19 */ /* 0x100fe20008001204 */
[----:B------:R1:W2:Y:S01]  /*7fa0*/  F2I.U32.TRUNC.NTZ R24, R6 ;  /* 0x0000000600187305 */ /* 0x0002a2000020f000 */
[----:B------:R-:W-:Y:S01]  /*7fb0*/  SHF.R.U32.HI R4, RZ, UR8, R4 ;  /* 0x00000008ff047c19 */ /* 0x000fe20008011604 */
[----:B------:R-:W-:-:S03]  /*7fc0*/  ULDC UR8, c[0x0][0x658] ;  /* 0x0001960000087ab9 */ /* 0x000fc60000000800 */
[--C-:B------:R-:W-:Y:S02]  /*7fd0*/  SHF.R.U64 R22, R23, UR8, R4.reuse ;  /* 0x0000000817167c19 */ /* 0x100fe40008001204 */
[----:B------:R-:W-:-:S03]  /*7fe0*/  SHF.R.U32.HI R25, RZ, UR8, R4 ;  /* 0x00000008ff197c19 */ /* 0x000fc60008011604 */
[----:B------:R-:W-:Y:S02]  /*7ff0*/  IMAD.MOV.U32 R4, RZ, RZ, R22 ;  /* 0x000000ffff047224 */ /* 0x000fe400078e0016 */
[----:B------:R-:W-:Y:S01]  /*8000*/  IMAD.MOV.U32 R5, RZ, RZ, R25 ;  /* 0x000000ffff057224 */ /* 0x000fe200078e0019 */
[----:B-1----:R-:W-:Y:S06]  /*8010*/  @!P0 BRA `(.L_x_128) ;  /* 0x0000000000288947 */ /* 0x002fec0003800000 */
        /* <DEDUP_REMOVED lines=10> */
.L_x_128:
[----:B------:R-:W-:Y:S01]  /*80c0*/  ISETP.NE.AND P0, PT, R2, 0x1, PT ;  /* 0x000000010200780c */ /* 0x000fe20003f05270 */
[----:B------:R-:W-:Y:S01]  /*80d0*/  ULDC UR8, c[0x0][0x648] ;  /* 0x0001920000087ab9 */ /* 0x000fe20000000800 */
[----:B------:R-:W-:Y:S01]  /*80e0*/  LOP3.LUT R23, R23, UR6, RZ, 0xc0, !PT ;  /* 0x0000000617177c12 */ /* 0x000fe2000f8ec0ff */
[----:B--2---:R-:W-:Y:S01]  /*80f0*/  IMAD.MOV R24, RZ, RZ, -R24 ;  /* 0x000000ffff187224 */ /* 0x004fe200078e0a18 */
[----:B------:R-:W-:Y:S01]  /*8100*/  SHF.R.U64 R4, R4, UR8, R5 ;  /* 0x0000000804047c19 */ /* 0x000fe20008001205 */
[----:B------:R-:W-:Y:S01]  /*8110*/  ULDC UR8, c[0x0][0x638] ;  /* 0x00018e0000087ab9 */ /* 0x000fe20000000800 */
[----:B------:R-:W-:Y:S01]  /*8120*/  LOP3.LUT R21, R21, UR4, RZ, 0xc0, !PT ;  /* 0x0000000415157c12 */ /* 0x000fe2000f8ec0ff */
[----:B------:R-:W-:Y:S01]  /*8130*/  ULDC UR9, c[0x0][0x610] ;  /* 0x0001840000097ab9 */ /* 0x000fe20000000800 */
[----:B------:R-:W-:Y:S02]  /*8140*/  IMAD.MOV.U32 R6, RZ, RZ, R14 ;  /* 0x000000ffff067224 */ /* 0x000fe400078e000e */
[----:B------:R-:W-:-:S02]  /*8150*/  IMAD.MOV R5, RZ, RZ, -R4 ;  /* 0x000000ffff057224 */ /* 0x000fc400078e0a04 */
[----:B------:R-:W-:Y:S02]  /*8160*/  IMAD R4, R4, UR5, R23 ;  /* 0x0000000504047c24 */ /* 0x000fe4000f8e0217 */
[----:B0-----:R-:W-:Y:S02]  /*8170*/  @P0 IMAD R15, R20, R24, R13 ;  /* 0x00000018140f0224 */ /* 0x001fe400078e020d */
[----:B------:R-:W-:Y:S01]  /*8180*/  IMAD R22, R5, UR8, R22 ;  /* 0x0000000805167c24 */ /* 0x000fe2000f8e0216 */
[----:B------:R-:W-:Y:S01]  /*8190*/  ULDC UR8, c[0x0][0x600] ;  /* 0x0001800000087ab9 */ /* 0x000fe20000000800 */
[----:B------:R-:W-:Y:S02]  /*81a0*/  IMAD R15, R4, UR9, R15 ;  /* 0x00000009040f7c24 */ /* 0x000fe4000f8e020f */
[----:B------:R-:W-:Y:S02]  /*81b0*/  IMAD R22, R22, UR8, R21 ;  /* 0x0000000816167c24 */ /* 0x000fe4000f8e0215 */
[----:B------:R-:W-:-:S03]  /*81c0*/  IMAD.MOV.U32 R4, RZ, RZ, 0x1 ;  /* 0x00000001ff047424 */ /* 0x000fc600078e00ff */
[----:B------:R-:W-:Y:S02]  /*81d0*/  SEL R20, R22, R15, !P0 ;  /* 0x0000000f16147207 */ /* 0x000fe40004000000 */
[----:B------:R-:W-:-:S07]  /*81e0*/  SEL R13, R15, R22, !P0 ;  /* 0x000000160f0d7207 */ /* 0x000fce0004000000 */
.L_x_126:
[----:B------:R-:W-:Y:S05]  /*81f0*/  BSYNC B1 ;  /* 0x0000000000017941 */ /* 0x000fea0003800000 */
.L_x_125:
[----:B------:R-:W-:-:S13]  /*8200*/  LOP3.LUT P0, RZ, R4, 0xff, RZ, 0xc0, !PT ;  /* 0x000000ff04ff7812 */ /* 0x000fda000780c0ff */
[----:B------:R-:W-:Y:S05]  /*8210*/  @P0 BRA `(.L_x_129) ;  /* 0xfffffff400080947 */ /* 0x000fea000383ffff */
[----:B------:R-:W-:Y:S05]  /*8220*/  BSYNC B0 ;  /* 0x0000000000007941 */ /* 0x000fea0003800000 */
.L_x_118:
[----:B------:R-:W-:-:S03]  /*8230*/  UMOV UR8, 0xffffffff ;  /* 0xffffffff00087882 */ /* 0x000fc60000000000 */
[----:B------:R-:W-:Y:S05]  /*8240*/  BRA.DIV UR8, `(.L_x_130) ;  /* 0x0000000608147947 */ /* 0x000fea000b800000 */
[----:B------:R-:W-:-:S13]  /*8250*/  ELECT P6, URZ, PT ;  /* 0x00000000003f782f */ /* 0x000fda00038c0000 */
.L_x_144:
[----:B------:R-:W-:Y:S04]  /*8260*/  BSSY B0, `(.L_x_131) ;  /* 0x000002b000007945 */ /* 0x000fe80003800000 */
[----:B------:R-:W-:Y:S05]  /*8270*/  @!P6 BRA `(.L_x_132) ;  /* 0x0000000000a4e947 */ /* 0x000fea0003800000 */
[----:B------:R-:W-:-:S04]  /*8280*/  LOP3.LUT R19, R19, 0x2, RZ, 0xfc, !PT ;  /* 0x0000000213137812 */ /* 0x000fc800078efcff */
[----:B------:R-:W-:-:S13]  /*8290*/  ISETP.NE.AND P0, PT, R19, 0x3, PT ;  /* 0x000000031300780c */ /* 0x000fda0003f05270 */
[----:B------:R-:W-:Y:S05]  /*82a0*/  @!P0 BRA `(.L_x_133) ;  /* 0x0000000000048947 */ /* 0x000fea0003800000 */
[----:B------:R-:W-:Y:S01]  /*82b0*/  BPT.TRAP 0x1 ;  /* 0x000000040000795c */ /* 0x000fe20000300000 */
.L_x_133:
[----:B------:R-:W0:Y:S01]  /*82c0*/  S2R R5, SR_CgaCtaId ;  /* 0x0000000000057919 */ /* 0x000e220000008800 */
[----:B------:R-:W-:Y:S02]  /*82d0*/  MOV R2, 0x400 ;  /* 0x0000040000027802 */ /* 0x000fe40000000f00 */
[----:B------:R-:W-:Y:S02]  /*82e0*/  SHF.L.U32 R4, R0, 0x1f, RZ ;  /* 0x0000001f00047819 */ /* 0x000fe400000006ff */
[----:B0-----:R-:W-:-:S05]  /*82f0*/  LEA R2, R5, R2, 0x18 ;  /* 0x0000000205027211 */ /* 0x001fca00078ec0ff */
[----:B------:R-:W-:-:S04]  /*8300*/  VIADD R2, R2, 0x20 ;  /* 0x0000002002027836 */ /* 0x000fc80000000000 */
[C---:B------:R-:W-:Y:S02]  /*8310*/  IMAD R7, R3.reuse, 0x8, R2 ;  /* 0x0000000803077824 */ /* 0x040fe400078e0202 */
[----:B------:R-:W-:Y:S02]  /*8320*/  VIADD R3, R3, 0x1 ;  /* 0x0000000103037836 */ /* 0x000fe40000000000 */
[----:B------:R-:W0:Y:S03]  /*8330*/  SYNCS.PHASECHK.TRANS64.TRYWAIT P0, [R7+URZ], R4 ;  /* 0x00000004070075a7 */ /* 0x000e26000800017f */
[----:B------:R-:W-:-:S04]  /*8340*/  ISETP.NE.AND P1, PT, R3, 0x4, PT ;  /* 0x000000040300780c */ /* 0x000fc80003f25270 */
[----:B------:R-:W-:Y:S02]  /*8350*/  SEL R5, RZ, 0x1, P1 ;  /* 0x00000001ff057807 */ /* 0x000fe40000800000 */
[----:B------:R-:W-:Y:S02]  /*8360*/  SEL R3, R3, RZ, P1 ;  /* 0x000000ff03037207 */ /* 0x000fe40000800000 */
[----:B------:R-:W-:-:S03]  /*8370*/  LOP3.LUT R6, R0, R5, RZ, 0x3c, !PT ;  /* 0x0000000500067212 */ /* 0x000fc600078e3cff */
[----:B------:R-:W-:Y:S01]  /*8380*/  IMAD R8, R3, 0x8, R2 ;  /* 0x0000000803087824 */ /* 0x000fe200078e0202 */
[----:B------:R-:W-:Y:S01]  /*8390*/  SHF.L.U32 R5, R6, 0x1f, RZ ;  /* 0x0000001f06057819 */ /* 0x000fe200000006ff */
[----:B0-----:R-:W-:Y:S06]  /*83a0*/  @!P0 BRA `(.L_x_134) ;  /* 0x0000000000dc8947 */ /* 0x001fec0003800000 */
.L_x_145:
[----:B------:R-:W1:Y:S01]  /*83b0*/  SYNCS.PHASECHK.TRANS64.TRYWAIT P0, [R8+URZ], R5 ;  /* 0x00000005080075a7 */ /* 0x000e62000800017f */
[----:B------:R-:W-:-:S05]  /*83c0*/  VIADD R0, R3, 0x1 ;  /* 0x0000000103007836 */ /* 0x000fca0000000000 */
[----:B------:R-:W-:-:S04]  /*83d0*/  ISETP.NE.AND P1, PT, R0, 0x4, PT ;  /* 0x000000040000780c */ /* 0x000fc80003f25270 */
[----:B------:R-:W-:Y:S02]  /*83e0*/  SEL R3, RZ, 0x1, P1 ;  /* 0x00000001ff037807 */ /* 0x000fe40000800000 */
[----:B0-----:R-:W-:Y:S02]  /*83f0*/  SEL R7, R0, RZ, P1 ;  /* 0x000000ff00077207 */ /* 0x001fe40000800000 */
[----:B------:R-:W-:-:S03]  /*8400*/  LOP3.LUT R9, R6, R3, RZ, 0x3c, !PT ;  /* 0x0000000306097212 */ /* 0x000fc600078e3cff */
[----:B------:R-:W-:Y:S01]  /*8410*/  IMAD R11, R7, 0x8, R2 ;  /* 0x00000008070b7824 */ /* 0x000fe200078e0202 */
[----:B------:R-:W-:Y:S01]  /*8420*/  SHF.L.U32 R6, R9, 0x1f, RZ ;  /* 0x0000001f09067819 */ /* 0x000fe200000006ff */
[----:B-1----:R-:W-:Y:S06]  /*8430*/  @!P0 BRA `(.L_x_135) ;  /* 0x0000000000cc8947 */ /* 0x002fec0003800000 */
.L_x_146:
[----:B------:R-:W1:Y:S01]  /*8440*/  SYNCS.PHASECHK.TRANS64.TRYWAIT P0, [R11+URZ], R6 ;  /* 0x000000060b0075a7 */ /* 0x000e62000800017f */
[----:B------:R-:W-:-:S05]  /*8450*/  VIADD R0, R7, 0x1 ;  /* 0x0000000107007836 */ /* 0x000fca0000000000 */
[----:B------:R-:W-:-:S04]  /*8460*/  ISETP.NE.AND P1, PT, R0, 0x4, PT ;  /* 0x000000040000780c */ /* 0x000fc80003f25270 */
[----:B------:R-:W-:Y:S02]  /*8470*/  SEL R4, RZ, 0x1, P1 ;  /* 0x00000001ff047807 */ /* 0x000fe40000800000 */
[----:B------:R-:W-:Y:S02]  /*8480*/  SEL R3, R0, RZ, P1 ;  /* 0x000000ff00037207 */ /* 0x000fe40000800000 */
[----:B------:R-:W-:Y:S01]  /*8490*/  LOP3.LUT R0, R9, R4, RZ, 0x3c, !PT ;  /* 0x0000000409007212 */ /* 0x000fe200078e3cff */
[----:B-1----:R-:W-:Y:S06]  /*84a0*/  @!P0 BRA `(.L_x_136) ;  /* 0x0000000000c48947 */ /* 0x002fec0003800000 */
.L_x_147:
[----:B------:R-:W-:Y:S01]  /*84b0*/  IMAD R3, R3, 0x8, R2 ;  /* 0x0000000803037824 */ /* 0x000fe200078e0202 */
[----:B------:R-:W-:-:S07]  /*84c0*/  SHF.L.U32 R0, R0, 0x1f, RZ ;  /* 0x0000001f00007819 */ /* 0x000fce00000006ff */
.L_x_137:
[----:B--2---:R2:W3:Y:S02]  /*84d0*/  SYNCS.PHASECHK.TRANS64.TRYWAIT P0, [R3+URZ], R0 ;  /* 0x00000000030075a7 */ /* 0x0044e4000800017f */
[----:B---3--:R-:W-:Y:S05]  /*84e0*/  @!P0 NANOSLEEP.SYNCS 0x989680 ;  /* 0x009896800000895d */ /* 0x008fea0003900000 */
[----:B------:R-:W3:Y:S02]  /*84f0*/  @!P0 SYNCS.PHASECHK.TRANS64 P0, [R3+URZ], R0 ;  /* 0x00000000030085a7 */ /* 0x000ee4000800007f */
[----:B---3--:R-:W-:Y:S05]  /*8500*/  @!P0 BRA `(.L_x_137) ;  /* 0xfffffffc00f08947 */ /* 0x008fea000383ffff */
.L_x_132:
[----:B------:R-:W-:Y:S05]  /*8510*/  BSYNC B0 ;  /* 0x0000000000007941 */ /* 0x000fea0003800000 */
.L_x_131:
[----:B------:R-:W-:Y:S05]  /*8520*/  EXIT ;  /* 0x000000000000794d */ /* 0x000fea0003800000 */
.L_x_21:
[----:B---3--:R3:W4:Y:S02]  /*8530*/  SYNCS.PHASECHK.TRANS64.TRYWAIT P1, [R3+URZ], R0 ;  /* 0x00000000030075a7 */ /* 0x008724000802017f */
[----:B----4-:R-:W-:Y:S05]  /*8540*/  @!P1 NANOSLEEP.SYNCS 0x989680 ;  /* 0x009896800000995d */ /* 0x010fea0003900000 */
[----:B------:R-:W4:Y:S02]  /*8550*/  @!P1 SYNCS.PHASECHK.TRANS64 P1, [R3+URZ], R0 ;  /* 0x00000000030095a7 */ /* 0x000f24000802007f */
[----:B----4-:R-:W-:Y:S05]  /*8560*/  @!P1 BRA `(.L_x_21) ;  /* 0xfffffffc00f09947 */ /* 0x010fea000383ffff */
[----:B------:R-:W-:Y:S05]  /*8570*/  BRA `(.L_x_20) ;  /* 0xffffff8c00e47947 */ /* 0x000fea000383ffff */
.L_x_26:
[----:B-1----:R1:W2:Y:S02]  /*8580*/  SYNCS.PHASECHK.TRANS64.TRYWAIT P1, [R5+URZ], R4 ;  /* 0x00000004050075a7 */ /* 0x0022a4000802017f */
[----:B--2---:R-:W-:Y:S05]  /*8590*/  @!P1 NANOSLEEP.SYNCS 0x989680 ;  /* 0x009896800000995d */ /* 0x004fea0003900000 */
[----:B------:R-:W2:Y:S02]  /*85a0*/  @!P1 SYNCS.PHASECHK.TRANS64 P1, [R5+URZ], R4 ;  /* 0x00000004050095a7 */ /* 0x000ea4000802007f */
[----:B--2---:R-:W-:Y:S05]  /*85b0*/  @!P1 BRA `(.L_x_26) ;  /* 0xfffffffc00f09947 */ /* 0x004fea000383ffff */
[----:B------:R-:W-:Y:S05]  /*85c0*/  BRA `(.L_x_25) ;  /* 0xffffffa000747947 */ /* 0x000fea000383ffff */
.L_x_119:
[----:B------:R-:W-:Y:S01]  /*85d0*/  BSSY B1, `(.L_x_138) ;  /* 0x0000006000017945 */ /* 0x000fe20003800000 */
[----:B------:R-:W-:-:S07]  /*85e0*/  IMAD.MOV.U32 R15, RZ, RZ, -0x1 ;  /* 0xffffffffff0f7424 */ /* 0x000fce00078e00ff */
[----:B------:R-:W-:Y:S05]  /*85f0*/  WARPSYNC.COLLECTIVE R15, `(.L_x_139) ;  /* 0x000000000f0c7348 */ /* 0x000fea0003c00000 */
[----:B------:R-:W-:Y:S02]  /*8600*/  ELECT P6, UR62, PT ;  /* 0x00000000003e782f */ /* 0x000fe400038c0000 */
[----:B------:R-:W-:Y:S01]  /*8610*/  MOV R14, UR62 ;  /* 0x0000003e000e7c02 */ /* 0x000fe20008000f00 */
[----:B------:R-:W-:Y:S10]  /*8620*/  ENDCOLLECTIVE ;  /* 0x000000000000791b */ /* 0x000ff40003800000 */
.L_x_139:
[----:B------:R-:W-:Y:S05]  /*8630*/  BSYNC B1 ;  /* 0x0000000000017941 */ /* 0x000fea0003800000 */
.L_x_138:
[----:B------:R-:W-:Y:S05]  /*8640*/  BRA `(.L_x_140) ;  /* 0xfffffff000087947 */ /* 0x000fea000383ffff */
.L_x_122:
[----:B0-----:R0:W1:Y:S02]  /*8650*/  SYNCS.PHASECHK.TRANS64.TRYWAIT P0, [R20+URZ+0x20], R7 ;  /* 0x00002007140075a7 */ /* 0x001064000800017f */
[----:B-1----:R-:W-:Y:S05]  /*8660*/  @!P0 NANOSLEEP.SYNCS 0x989680 ;  /* 0x009896800000895d */ /* 0x002fea0003900000 */
[----:B------:R-:W1:Y:S02]  /*8670*/  @!P0 SYNCS.PHASECHK.TRANS64 P0, [R20+URZ+0x20], R7 ;  /* 0x00002007140085a7 */ /* 0x000e64000800007f */
[----:B-1----:R-:W-:Y:S05]  /*8680*/  @!P0 BRA `(.L_x_122) ;  /* 0xfffffffc00f08947 */ /* 0x002fea000383ffff */
[----:B------:R-:W-:Y:S05]  /*8690*/  BRA `(.L_x_141) ;  /* 0xfffffff000447947 */ /* 0x000fea000383ffff */
.L_x_130:
[----:B------:R-:W-:Y:S01]  /*86a0*/  BSSY B0, `(.L_x_142) ;  /* 0x0000006000007945 */ /* 0x000fe20003800000 */
[----:B------:R-:W-:-:S07]  /*86b0*/  IMAD.MOV.U32 R15, RZ, RZ, -0x1 ;  /* 0xffffffffff0f7424 */ /* 0x000fce00078e00ff */
[----:B------:R-:W-:Y:S05]  /*86c0*/  WARPSYNC.COLLECTIVE R15, `(.L_x_143) ;  /* 0x000000000f0c7348 */ /* 0x000fea0003c00000 */
[----:B------:R-:W-:Y:S02]  /*86d0*/  ELECT P6, UR62, PT ;  /* 0x00000000003e782f */ /* 0x000fe400038c0000 */
[----:B------:R-:W-:Y:S01]  /*86e0*/  MOV R14, UR62 ;  /* 0x0000003e000e7c02 */ /* 0x000fe20008000f00 */
[----:B------:R-:W-:Y:S10]  /*86f0*/  ENDCOLLECTIVE ;  /* 0x000000000000791b */ /* 0x000ff40003800000 */
.L_x_143:
[----:B------:R-:W-:Y:S05]  /*8700*/  BSYNC B0 ;  /* 0x0000000000007941 */ /* 0x000fea0003800000 */
.L_x_142:
[----:B------:R-:W-:Y:S05]  /*8710*/  BRA `(.L_x_144) ;  /* 0xfffffff800d07947 */ /* 0x000fea000383ffff */
.L_x_134:
[----:B0-----:R0:W1:Y:S02]  /*8720*/  SYNCS.PHASECHK.TRANS64.TRYWAIT P0, [R7+URZ], R4 ;  /* 0x00000004070075a7 */ /* 0x001064000800017f */
[----:B-1----:R-:W-:Y:S05]  /*8730*/  @!P0 NANOSLEEP.SYNCS 0x989680 ;  /* 0x009896800000895d */ /* 0x002fea0003900000 */
[----:B------:R-:W1:Y:S02]  /*8740*/  @!P0 SYNCS.PHASECHK.TRANS64 P0, [R7+URZ], R4 ;  /* 0x00000004070085a7 */ /* 0x000e64000800007f */
[----:B-1----:R-:W-:Y:S05]  /*8750*/  @!P0 BRA `(.L_x_134) ;  /* 0xfffffffc00f08947 */ /* 0x002fea000383ffff */
[----:B------:R-:W-:Y:S05]  /*8760*/  BRA `(.L_x_145) ;  /* 0xfffffffc00107947 */ /* 0x000fea000383ffff */
.L_x_135:
[----:B0-----:R0:W1:Y:S02]  /*8770*/  SYNCS.PHASECHK.TRANS64.TRYWAIT P0, [R8+URZ], R5 ;  /* 0x00000005080075a7 */ /* 0x001064000800017f */
[----:B-1----:R-:W-:Y:S05]  /*8780*/  @!P0 NANOSLEEP.SYNCS 0x989680 ;  /* 0x009896800000895d */ /* 0x002fea0003900000 */
[----:B------:R-:W1:Y:S02]  /*8790*/  @!P0 SYNCS.PHASECHK.TRANS64 P0, [R8+URZ], R5 ;  /* 0x00000005080085a7 */ /* 0x000e64000800007f */
[----:B-1----:R-:W-:Y:S05]  /*87a0*/  @!P0 BRA `(.L_x_135) ;  /* 0xfffffffc00f08947 */ /* 0x002fea000383ffff */
[----:B------:R-:W-:Y:S05]  /*87b0*/  BRA `(.L_x_146) ;  /* 0xfffffffc00207947 */ /* 0x000fea000383ffff */
.L_x_136:
[----:B-1----:R1:W2:Y:S02]  /*87c0*/  SYNCS.PHASECHK.TRANS64.TRYWAIT P0, [R11+URZ], R6 ;  /* 0x000000060b0075a7 */ /* 0x0022a4000800017f */
[----:B--2---:R-:W-:Y:S05]  /*87d0*/  @!P0 NANOSLEEP.SYNCS 0x989680 ;  /* 0x009896800000895d */ /* 0x004fea0003900000 */
[----:B------:R-:W2:Y:S02]  /*87e0*/  @!P0 SYNCS.PHASECHK.TRANS64 P0, [R11+URZ], R6 ;  /* 0x000000060b0085a7 */ /* 0x000ea4000800007f */
[----:B--2---:R-:W-:Y:S05]  /*87f0*/  @!P0 BRA `(.L_x_136) ;  /* 0xfffffffc00f08947 */ /* 0x004fea000383ffff */
[----:B------:R-:W-:Y:S05]  /*8800*/  BRA `(.L_x_147) ;  /* 0xfffffffc00287947 */ /* 0x000fea000383ffff */
.L_x_148:
[----:B------:R-:W-:-:S00]  /*8810*/  BRA `(.L_x_148) ;  /* 0xfffffffc00fc7947 */ /* 0x000fc0000383ffff */
[----:B------:R-:W-:-:S00]  /*8820*/  NOP ;  /* 0x0000000000007918 */ /* 0x000fc00000000000 */
        /* <DEDUP_REMOVED lines=13> */
.L_x_149:


//--------------------- .nv.global.init           --------------------------
	.section	.nv.global.init,"aw",@progbits
.nv.global.init:
	.type		$str$22,@object
	.size		$str$22,($str$23 - $str$22)
$str$22:
        /*0000*/ 	.byte	0x6b, 0x5f, 0x74, 0x69, 0x6c, 0x65, 0x5f, 0x63, 0x6f, 0x75, 0x6e, 0x74, 0x20, 0x3e, 0x3d, 0x20
        /*0010*/ 	.byte	0x31, 0x00
	.type		$str$23,@object
	.size		$str$23,(__unnamed_1 - $str$23)
$str$23:
        /*0012*/ 	.byte	0x2f, 0x74, 0x6d, 0x70, 0x2f, 0x63, 0x75, 0x74, 0x6c, 0x61, 0x73, 0x73, 0x5f, 0x73, 0x77, 0x65
        /*0022*/ 	.byte	0x65, 0x70, 0x5f, 0x73, 0x72, 0x63, 0x2f, 0x69, 0x6e, 0x63, 0x6c, 0x75, 0x64, 0x65, 0x2f, 0x63
        /*0032*/ 	.byte	0x75, 0x74, 0x6c, 0x61, 0x73, 0x73, 0x2f, 0x67, 0x65, 0x6d, 0x6d, 0x2f, 0x63, 0x6f, 0x6c, 0x6c
        /*0042*/ 	.byte	0x65, 0x63, 0x74, 0x69, 0x76, 0x65, 0x2f, 0x73, 0x6d, 0x39, 0x30, 0x5f, 0x6d, 0x6d, 0x61, 0x5f
        /*0052*/ 	.byte	0x74, 0x6d, 0x61, 0x5f, 0x67, 0x6d, 0x6d, 0x61, 0x5f, 0x73, 0x73, 0x5f, 0x77, 0x61, 0x72, 0x70
        /*0062*/ 	.byte	0x73, 0x70, 0x65, 0x63, 0x69, 0x61, 0x6c, 0x69, 0x7a, 0x65, 0x64, 0x2e, 0x68, 0x70, 0x70, 0x00
	.type		__unnamed_1,@object
	.size		__unnamed_1,(.L_0 - __unnamed_1)
__unnamed_1:
        /*0072*/ 	.byte	0x76, 0x6f, 0x69, 0x64, 0x20, 0x63, 0x75, 0x74, 0x6c, 0x61, 0x73, 0x73, 0x3a, 0x3a, 0x67, 0x65
        /* <DEDUP_REMOVED lines=180> */
        /*0bc2*/ 	.byte	0x65, 0x3a, 0x3a, 0x69, 0x64, 0x65, 0x6e, 0x74, 0x69, 0x74, 0x79, 0x5d, 0x00
.L_0:


//--------------------- .nv.shared._ZN7cutlass13device_kernelINS_4gemm6kernel13GemmUniversalIN4cute5tupleIJiiiiEEENS1_10collective13CollectiveMmaINS1_34MainloopSm90TmaGmmaWarpSpecializedILi4ENS5_IJNS4_1CILi2EEENSA_ILi1EEESC_EEENS1_35KernelTmaWarpSpecializedCooperativeEEENS5_IJNSA_ILi128EEENSA_ILi80EEESG_EEENS_10bfloat16_tENS5_IJlSC_lEEESJ_SK_NS4_8TiledMMAINS4_8MMA_AtomIJNS4_4SM904GMMA27MMA_64x16x16_F32BF16BF16_SSILNSO_5MajorE0ELSQ_0ELNSO_7ScaleInE1ELSR_1EEEEEENS4_6LayoutISD_NS5_IJSC_NSA_ILi0EEESV_EEEEENS5_IJNS4_10UnderscoreESY_SY_EEEEENS4_13SM90_TMA_LOADENS4_14ComposedLayoutINS4_7SwizzleILi3ELi4ELi3EEENS4_18smem_ptr_flag_bitsILi16EEENSU_INS5_IJNSA_ILi8EEENSA_ILi64EEEEEENS5_IJS18_SC_EEEEEEEvNS4_8identityENS4_23SM90_TMA_LOAD_MULTICASTES1C_vS1D_EENS_8epilogue10collective6detail29Sm90TmaWarpSpecializedAdapterINS1H_15DefaultEpilogueISJ_SK_SK_NS1G_6thread17LinearCombinationISJ_Li1EffLNS1L_9ScaleType4KindE0ELNS_15FloatRoundStyleE2ESJ_EENS1_15EpilogueDefaultEEEEEvvEEEEvNT_6ParamsE --------------------------
	.section	.nv.shared._ZN7cutlass13device_kernelINS_4gemm6kernel13GemmUniversalIN4cute5tupleIJiiiiEEENS1_10collective13CollectiveMmaINS1_34MainloopSm90TmaGmmaWarpSpecializedILi4ENS5_IJNS4_1CILi2EEENSA_ILi1EEESC_EEENS1_35KernelTmaWarpSpecializedCooperativeEEENS5_IJNSA_ILi128EEENSA_ILi80EEESG_EEENS_10bfloat16_tENS5_IJlSC_lEEESJ_SK_NS4_8TiledMMAINS4_8MMA_AtomIJNS4_4SM904GMMA27MMA_64x16x16_F32BF16BF16_SSILNSO_5MajorE0ELSQ_0ELNSO_7ScaleInE1ELSR_1EEEEEENS4_6LayoutISD_NS5_IJSC_NSA_ILi0EEESV_EEEEENS5_IJNS4_10UnderscoreESY_SY_EEEEENS4_13SM90_TMA_LOADENS4_14ComposedLayoutINS4_7SwizzleILi3ELi4ELi3EEENS4_18smem_ptr_flag_bitsILi16EEENSU_INS5_IJNSA_ILi8EEENSA_ILi64EEEEEENS5_IJS18_SC_EEEEEEEvNS4_8identityENS4_23SM90_TMA_LOAD_MULTICASTES1C_vS1D_EENS_8epilogue10collective6detail29Sm90TmaWarpSpecializedAdapterINS1H_15DefaultEpilogueISJ_SK_SK_NS1G_6thread17LinearCombinationISJ_Li1EffLNS1L_9ScaleType4KindE0ELNS_15FloatRoundStyleE2ESJ_EENS1_15EpilogueDefaultEEEEEvvEEEEvNT_6ParamsE,"aw",@nobits
	.sectionflags	@""
	.align	16
	.zero		1024


//--------------------- .nv.shared.reserved.0     --------------------------
	.section	.nv.shared.reserved.0,"aw",@nobits
	.weak		__nv_reservedSMEM_offset_0_alias
	.size		__nv_reservedSMEM_offset_0_alias, 0, 0
	.other		__nv_reservedSMEM_offset_0_alias,@"STO_CUDA_RESERVED_SHARED STV_DEFAULT"
__nv_reservedSMEM_offset_0_alias:
	.zero		0


//--------------------- .nv.global                --------------------------
	.section	.nv.global,"aw",@nobits
.nv.global:
	.type		_ZN40_INTERNAL_1a9c9983_4_k_cu_99321fb1_126264cute1_E,@object
	.size		_ZN40_INTERNAL_1a9c9983_4_k_cu_99321fb1_126264cute1_E,(_ZN40_INTERNAL_1a9c9983_4_k_cu_99321fb1_126264cuda3std3__45__cpo6cbeginE - _ZN40_INTERNAL_1a9c9983_4_k_cu_99321fb1_126264cute1_E)
_ZN40_INTERNAL_1a9c9983_4_k_cu_99321fb1_126264cute1_E:
	.zero		1
	.type		_ZN40_INTERNAL_1a9c9983_4_k_cu_99321fb1_126264cuda3std3__45__cpo6cbeginE,@object
	.size		_ZN40_INTERNAL_1a9c9983_4_k_cu_99321fb1_126264cuda3std3__45__cpo6cbeginE,(_ZN40_INTERNAL_1a9c9983_4_k_cu_99321fb1_126264cuda3std3__48in_placeE - _ZN40_INTERNAL_1a9c9983_4_k_cu_99321fb1_126264cuda3std3__45__cpo6cbeginE)
_ZN40_INTERNAL_1a9c9983_4_k_cu_99321fb1_126264cuda3std3__45__cpo6cbeginE:
	.zero		1
	.type		_ZN40_INTERNAL_1a9c9983_4_k_cu_99321fb1_126264cuda3std3__48in_placeE,@object
	.size		_ZN40_INTERNAL_1a9c9983_4_k_cu_99321fb1_126264cuda3std3__48in_placeE,(_ZN40_INTERNAL_1a9c9983_4_k_cu_99321fb1_126264cuda3std6ranges3__45__cpo9iter_moveE - _ZN40_INTERNAL_1a9c9983_4_k_cu_99321fb1_126264cuda3std3__48in_placeE)
_ZN40_INTERNAL_1a9c9983_4_k_cu_99321fb1_126264cuda3std3__48in_placeE:
	.zero		1
	.type		_ZN40_INTERNAL_1a9c9983_4_k_cu_99321fb1_126264cuda3std6ranges3__45__cpo9iter_moveE,@object
	.size		_ZN40_INTERNAL_1a9c9983_4_k_cu_99321fb1_126264cuda3std6ranges3__45__cpo9iter_moveE,(_ZN40_INTERNAL_1a9c9983_4_k_cu_99321fb1_126264cuda3std3__45__cpo5beginE - _ZN40_INTERNAL_1a9c9983_4_k_cu_99321fb1_126264cuda3std6ranges3__45__cpo9iter_moveE)
_ZN40_INTERNAL_1a9c9983_4_k_cu_99321fb1_126264cuda3std6ranges3__45__cpo9iter_moveE:
	.zero		1
	.type		_ZN40_INTERNAL_1a9c9983_4_k_cu_99321fb1_126264cuda3std3__45__cpo5beginE,@object
	.size		_ZN40_INTERNAL_1a9c9983_4_k_cu_99321fb1_126264cuda3std3__45__cpo5beginE,(_ZN40_INTERNAL_1a9c9983_4_k_cu_99321fb1_126264cuda3std3__442_GLOBAL__N__1a9c9983_4_k_cu_99321fb1_126266ignoreE - _ZN40_INTERNAL_1a9c9983_4_k_cu_99321fb1_126264cuda3std3__45__cpo5beginE)
_ZN40_INTERNAL_1a9c9983_4_k_cu_99321fb1_126264cuda3std3__45__cpo5beginE:
	.zero		1
	.type		_ZN40_INTERNAL_1a9c9983_4_k_cu_99321fb1_126264cuda3std3__442_GLOBAL__N__1a9c9983_4_k_cu_99321fb1_126266ignoreE,@object
	.size		_ZN40_INTERNAL_1a9c9983_4_k_cu_99321fb1_126264cuda3std3__442_GLOBAL__N__1a9c9983_4_k_cu_99321fb1_126266ignoreE,(_ZN40_INTERNAL_1a9c9983_4_k_cu_99321fb1_126264cute7productE - _ZN40_INTERNAL_1a9c9983_4_k_cu_99321fb1_126264cuda3std3__442_GLOBAL__N__1a9c9983_4_k_cu_99321fb1_126266ignoreE)
_ZN40_INTERNAL_1a9c9983_4_k_cu_99321fb1_126264cuda3std3__442_GLOBAL__N__1a9c9983_4_k_cu_99321fb1_126266ignoreE:
	.zero		1
	.type		_ZN40_INTERNAL_1a9c9983_4_k_cu_99321fb1_126264cute7productE,@object
	.size		_ZN40_INTERNAL_1a9c9983_4_k_cu_99321fb1_126264cute7productE,(_ZN40_INTERNAL_1a9c9983_4_k_cu_99321fb1_126264cuda3std3__45__cpo3endE - _ZN40_INTERNAL_1a9c9983_4_k_cu_99321fb1_126264cute7productE)
_ZN40_INTERNAL_1a9c9983_4_k_cu_99321fb1_126264cute7productE:
	.zero		1
	.type		_ZN40_INTERNAL_1a9c9983_4_k_cu_99321fb1_126264cuda3std3__45__cpo3endE,@object
	.size		_ZN40_INTERNAL_1a9c9983_4_k_cu_99321fb1_126264cuda3std3__45__cpo3endE,(_ZN40_INTERNAL_1a9c9983_4_k_cu_99321fb1_126264cuda3std3__419piecewise_constructE - _ZN40_INTERNAL_1a9c9983_4_k_cu_99321fb1_126264cuda3std3__45__cpo3endE)
_ZN40_INTERNAL_1a9c9983_4_k_cu_99321fb1_126264cuda3std3__45__cpo3endE:
	.zero		1
	.type		_ZN40_INTERNAL_1a9c9983_4_k_cu_99321fb1_126264cuda3std3__419piecewise_constructE,@object
	.size		_ZN40_INTERNAL_1a9c9983_4_k_cu_99321fb1_126264cuda3std3__419piecewise_constructE,(_ZN40_INTERNAL_1a9c9983_4_k_cu_99321fb1_126264cuda3std3__45__cpo4cendE - _ZN40_INTERNAL_1a9c9983_4_k_cu_99321fb1_126264cuda3std3__419piecewise_constructE)
_ZN40_INTERNAL_1a9c9983_4_k_cu_99321fb1_126264cuda3std3__419piecewise_constructE:
	.zero		1
	.type		_ZN40_INTERNAL_1a9c9983_4_k_cu_99321fb1_126264cuda3std3__45__cpo4cendE,@object
	.size		_ZN40_INTERNAL_1a9c9983_4_k_cu_99321fb1_126264cuda3std3__45__cpo4cendE,(_ZN40_INTERNAL_1a9c9983_4_k_cu_99321fb1_126264cuda3std6ranges3__45__cpo4swapE - _ZN40_INTERNAL_1a9c9983_4_k_cu_99321fb1_126264cuda3std3__45__cpo4cendE)
_ZN40_INTERNAL_1a9c9983_4_k_cu_99321fb1_126264cuda3std3__45__cpo4cendE:
	.zero		1
	.type		_ZN40_INTERNAL_1a9c9983_4_k_cu_99321fb1_126264cuda3std6ranges3__45__cpo4swapE,@object
	.size		_ZN40_INTERNAL_1a9c9983_4_k_cu_99321fb1_126264cuda3std6ranges3__45__cpo4swapE,(.L_8 - _ZN40_INTERNAL_1a9c9983_4_k_cu_99321fb1_126264cuda3std6ranges3__45__cpo4swapE)
_ZN40_INTERNAL_1a9c9983_4_k_cu_99321fb1_126264cuda3std6ranges3__45__cpo4swapE:
	.zero		1
.L_8:


//--------------------- .nv.constant0._ZN7cutlass13device_kernelINS_4gemm6kernel13GemmUniversalIN4cute5tupleIJiiiiEEENS1_10collective13CollectiveMmaINS1_34MainloopSm90TmaGmmaWarpSpecializedILi4ENS5_IJNS4_1CILi2EEENSA_ILi1EEESC_EEENS1_35KernelTmaWarpSpecializedCooperativeEEENS5_IJNSA_ILi128EEENSA_ILi80EEESG_EEENS_10bfloat16_tENS5_IJlSC_lEEESJ_SK_NS4_8TiledMMAINS4_8MMA_AtomIJNS4_4SM904GMMA27MMA_64x16x16_F32BF16BF16_SSILNSO_5MajorE0ELSQ_0ELNSO_7ScaleInE1ELSR_1EEEEEENS4_6LayoutISD_NS5_IJSC_NSA_ILi0EEESV_EEEEENS5_IJNS4_10UnderscoreESY_SY_EEEEENS4_13SM90_TMA_LOADENS4_14ComposedLayoutINS4_7SwizzleILi3ELi4ELi3EEENS4_18smem_ptr_flag_bitsILi16EEENSU_INS5_IJNSA_ILi8EEENSA_ILi64EEEEEENS5_IJS18_SC_EEEEEEEvNS4_8identityENS4_23SM90_TMA_LOAD_MULTICASTES1C_vS1D_EENS_8epilogue10collective6detail29Sm90TmaWarpSpecializedAdapterINS1H_15DefaultEpilogueISJ_SK_SK_NS1G_6thread17LinearCombinationISJ_Li1EffLNS1L_9ScaleType4KindE0ELNS_15FloatRoundStyleE2ESJ_EENS1_15EpilogueDefaultEEEEEvvEEEEvNT_6ParamsE --------------------------
	.section	.nv.constant0._ZN7cutlass13device_kernelINS_4gemm6kernel13GemmUniversalIN4cute5tupleIJiiiiEEENS1_10collective13CollectiveMmaINS1_34MainloopSm90TmaGmmaWarpSpecializedILi4ENS5_IJNS4_1CILi2EEENSA_ILi1EEESC_EEENS1_35KernelTmaWarpSpecializedCooperativeEEENS5_IJNSA_ILi128EEENSA_ILi80EEESG_EEENS_10bfloat16_tENS5_IJlSC_lEEESJ_SK_NS4_8TiledMMAINS4_8MMA_AtomIJNS4_4SM904GMMA27MMA_64x16x16_F32BF16BF16_SSILNSO_5MajorE0ELSQ_0ELNSO_7ScaleInE1ELSR_1EEEEEENS4_6LayoutISD_NS5_IJSC_NSA_ILi0EEESV_EEEEENS5_IJNS4_10UnderscoreESY_SY_EEEEENS4_13SM90_TMA_LOADENS4_14ComposedLayoutINS4_7SwizzleILi3ELi4ELi3EEENS4_18smem_ptr_flag_bitsILi16EEENSU_INS5_IJNSA_ILi8EEENSA_ILi64EEEEEENS5_IJS18_SC_EEEEEEEvNS4_8identityENS4_23SM90_TMA_LOAD_MULTICASTES1C_vS1D_EENS_8epilogue10collective6detail29Sm90TmaWarpSpecializedAdapterINS1H_15DefaultEpilogueISJ_SK_SK_NS1G_6thread17LinearCombinationISJ_Li1EffLNS1L_9ScaleType4KindE0ELNS_15FloatRoundStyleE2ESJ_EENS1_15EpilogueDefaultEEEEEvvEEEEvNT_6ParamsE,"a",@progbits
	.sectionflags	@""
	.align	4
.nv.constant0._ZN7cutlass13device_kernelINS_4gemm6kernel13GemmUniversalIN4cute5tupleIJiiiiEEENS1_10collective13CollectiveMmaINS1_34MainloopSm90TmaGmmaWarpSpecializedILi4ENS5_IJNS4_1CILi2EEENSA_ILi1EEESC_EEENS1_35KernelTmaWarpSpecializedCooperativeEEENS5_IJNSA_ILi128EEENSA_ILi80EEESG_EEENS_10bfloat16_tENS5_IJlSC_lEEESJ_SK_NS4_8TiledMMAINS4_8MMA_AtomIJNS4_4SM904GMMA27MMA_64x16x16_F32BF16BF16_SSILNSO_5MajorE0ELSQ_0ELNSO_7ScaleInE1ELSR_1EEEEEENS4_6LayoutISD_NS5_IJSC_NSA_ILi0EEESV_EEEEENS5_IJNS4_10UnderscoreESY_SY_EEEEENS4_13SM90_TMA_LOADENS4_14ComposedLayoutINS4_7SwizzleILi3ELi4ELi3EEENS4_18smem_ptr_flag_bitsILi16EEENSU_INS5_IJNSA_ILi8EEENSA_ILi64EEEEEENS5_IJS18_SC_EEEEEEEvNS4_8identityENS4_23SM90_TMA_LOAD_MULTICASTES1C_vS1D_EENS_8epilogue10collective6detail29Sm90TmaWarpSpecializedAdapterINS1H_15DefaultEpilogueISJ_SK_SK_NS1G_6thread17LinearCombinationISJ_Li1EffLNS1L_9ScaleType4KindE0ELNS_15FloatRoundStyleE2ESJ_EENS1_15EpilogueDefaultEEEEEvvEEEEvNT_6ParamsE:
	.zero		1664


//--------------------- SYMBOLS --------------------------

	.type		.nv.reservedSmem.offset0,@object
	.size		.nv.reservedSmem.offset0,0x4
	.type		__assertfail,@function
